// auto-generated by cutlass_sweep.gemm — config: {"arch": "sm_100", "cluster_m": 1, "cluster_n": 1, "dtype": "int8", "dtype_b": "int8", "layout": "nt", "stages": 0, "tile_k": 64, "tile_m": 64, "tile_n": 64}
#include "cutlass/cutlass.h"
#include "cutlass/gemm/collective/collective_builder.hpp"
#include "cutlass/gemm/device/gemm_universal_adapter.h"
#include "cutlass/gemm/kernel/gemm_universal.hpp"
#include "cutlass/epilogue/collective/collective_builder.hpp"

using ElemA = int8_t;
using ElemB = int8_t;
using ElemCD = int8_t;
using Acc  = int32_t;
using TileShape    = cute::Shape<cute::_64, cute::_64, cute::_64>;
using ClusterShape = cute::Shape<cute::_1, cute::_1, cute::_1>;

using CollectiveEpilogue = typename cutlass::epilogue::collective::CollectiveBuilder<
    cutlass::arch::Sm100, cutlass::arch::OpClassTensorOp,
    TileShape, ClusterShape,
    cutlass::epilogue::collective::EpilogueTileAuto,
    Acc, Acc,
    ElemCD, cutlass::layout::RowMajor, 128 / cutlass::sizeof_bits<ElemCD>::value,
    ElemCD, cutlass::layout::RowMajor, 128 / cutlass::sizeof_bits<ElemCD>::value,
    cutlass::epilogue::collective::EpilogueScheduleAuto
  >::CollectiveOp;

using CollectiveMainloop = typename cutlass::gemm::collective::CollectiveBuilder<
    cutlass::arch::Sm100, cutlass::arch::OpClassTensorOp,
    ElemA, cutlass::layout::RowMajor, 128 / cutlass::sizeof_bits<ElemA>::value,
    ElemB, cutlass::layout::ColumnMajor, 128 / cutlass::sizeof_bits<ElemB>::value,
    Acc,
    TileShape, ClusterShape,
    cutlass::gemm::collective::StageCountAutoCarveout<static_cast<int>(sizeof(typename CollectiveEpilogue::SharedStorage))>,
    cutlass::gemm::collective::KernelScheduleAuto
  >::CollectiveOp;

using GemmKernel = cutlass::gemm::kernel::GemmUniversal<
    cute::Shape<int,int,int,int>,
    CollectiveMainloop,
    CollectiveEpilogue
>;
using Gemm = cutlass::gemm::device::GemmUniversalAdapter<GemmKernel>;

// Force the device kernel symbol into the cubin without needing a host main.
auto* _anchor = &cutlass::device_kernel<GemmKernel>;


// ===== COMPILED SASS (sm_100a) =====

	.target	sm_100a

	.elftype	@"ET_EXEC"


//--------------------- .note.nv.tkinfo           --------------------------
	.section	.note.nv.tkinfo,"",@"SHT_NOTE"
	.sectionflags	@"SHF_NOTE_NV_TKINFO"
	.tkinfo
        /*0018*/ 	.word	0x00000002
        /*0030*/ 	.string	""
        /*0030*/ 	.string	"ptxas"
        /*0030*/ 	.string	"Cuda compilation tools, release 13.0, V13.0.88"
        /*0030*/ 	.string	"Build cuda_13.0.r13.0/compiler.36424714_0"
        /*0030*/ 	.string	"-arch sm_100a -m 64 "



//--------------------- .note.nv.cuinfo           --------------------------
	.section	.note.nv.cuinfo,"",@"SHT_NOTE"
	.sectionflags	@"SHF_NOTE_NV_CUINFO"
        /*0018*/ 	.short	0x0002
        /*001a*/ 	.short	0x0064
        /*001c*/ 	.short	0x0082
	.zero		2


//--------------------- .nv.info                  --------------------------
	.section	.nv.info,"",@"SHT_CUDA_INFO"
	.align	4


	//----- nvinfo : EIATTR_REGCOUNT
	.align		4
        /*0000*/ 	.byte	0x04, 0x2f
        /*0002*/ 	.short	(.L_19 - .L_18)
	.align		4
.L_18:
        /*0004*/ 	.word	index@(_ZN7cutlass13device_kernelINS_4gemm6kernel13GemmUniversalIN4cute5tupleIJiiiiEEENS1_10collective13CollectiveMmaINS1_35MainloopSm100TmaUmmaWarpSpecializedILi27ELi2ELi4ENS5_IJNS4_1CILi1EEESB_SB_EEEEENS5_IJNSA_ILi64EEESE_SE_EEEaNS5_IJlSB_lEEEaSG_NS4_8TiledMMAINS4_8MMA_AtomIJNS4_15SM100_MMA_S8_SSIaaiLi64ELi64ELNS4_4UMMA5MajorE0ELSL_0ELNSK_8SaturateE0EEEEEENS4_6LayoutISC_NS5_IJNSA_ILi0EEESQ_SQ_EEEEENS5_IJNS4_10UnderscoreEST_ST_EEEEENS4_13SM90_TMA_LOADENS4_14ComposedLayoutINS4_7SwizzleILi2ELi4ELi3EEENS4_18smem_ptr_flag_bitsILi8EEENSP_INS5_IJNSA_ILi8EEESE_EEENS5_IJSE_SB_EEEEEEEvNS4_8identityESW_S16_vS17_EENS_8epilogue10collective18CollectiveEpilogueINS19_23Sm100TmaWarpSpecializedILi1ELi1ELi32ELb0ELb0EEEJSF_NS5_IJNSP_ISE_SB_EES1E_EEEaSG_aSG_NS19_6fusion15FusionCallbacksIS1D_NS1G_17LinearCombinationIaiaiLNS_15FloatRoundStyleE2EEESF_S1F_JEEENS4_5SM1004TMEM4LOAD26SM100_TMEM_LOAD_16dp32b32xESW_S16_NS4_39AutoVectorizingCopyWithAssumedAlignmentILi128EEENS4_14SM90_TMA_STOREES16_S1R_S1R_EEEvvEEEEvNT_6ParamsE)
        /*0008*/ 	.word	0x0000007b


	//----- nvinfo : EIATTR_FRAME_SIZE
	.align		4
.L_19:
        /*000c*/ 	.byte	0x04, 0x11
        /*000e*/ 	.short	(.L_21 - .L_20)
	.align		4
.L_20:
        /*0010*/ 	.word	index@($__internal_2_$__cuda_sm10x_tcgen05_guardrail_trap_unallocated_columns_being_dealloced)
        /*0014*/ 	.word	0x00000000


	//----- nvinfo : EIATTR_FRAME_SIZE
	.align		4
.L_21:
        /*0018*/ 	.byte	0x04, 0x11
        /*001a*/ 	.short	(.L_23 - .L_22)
	.align		4
.L_22:
        /*001c*/ 	.word	index@($__internal_1_$__cuda_sm10x_tcgen05_guardrail_trap_phase_invalid_during_alloc)
        /*0020*/ 	.word	0x00000000


	//----- nvinfo : EIATTR_FRAME_SIZE
	.align		4
.L_23:
        /*0024*/ 	.byte	0x04, 0x11
        /*0026*/ 	.short	(.L_25 - .L_24)
	.align		4
.L_24:
        /*0028*/ 	.word	index@($__internal_0_$__cuda_sm10x_tcgen05_guardrail_trap_col_being_dealloced_not_returned_by_alloc)
        /*002c*/ 	.word	0x00000000


	//----- nvinfo : EIATTR_FRAME_SIZE
	.align		4
.L_25:
        /*0030*/ 	.byte	0x04, 0x11
        /*0032*/ 	.short	(.L_27 - .L_26)
	.align		4
.L_26:
        /*0034*/ 	.word	index@(_ZN7cutlass13device_kernelINS_4gemm6kernel13GemmUniversalIN4cute5tupleIJiiiiEEENS1_10collective13CollectiveMmaINS1_35MainloopSm100TmaUmmaWarpSpecializedILi27ELi2ELi4ENS5_IJNS4_1CILi1EEESB_SB_EEEEENS5_IJNSA_ILi64EEESE_SE_EEEaNS5_IJlSB_lEEEaSG_NS4_8TiledMMAINS4_8MMA_AtomIJNS4_15SM100_MMA_S8_SSIaaiLi64ELi64ELNS4_4UMMA5MajorE0ELSL_0ELNSK_8SaturateE0EEEEEENS4_6LayoutISC_NS5_IJNSA_ILi0EEESQ_SQ_EEEEENS5_IJNS4_10UnderscoreEST_ST_EEEEENS4_13SM90_TMA_LOADENS4_14ComposedLayoutINS4_7SwizzleILi2ELi4ELi3EEENS4_18smem_ptr_flag_bitsILi8EEENSP_INS5_IJNSA_ILi8EEESE_EEENS5_IJSE_SB_EEEEEEEvNS4_8identityESW_S16_vS17_EENS_8epilogue10collective18CollectiveEpilogueINS19_23Sm100TmaWarpSpecializedILi1ELi1ELi32ELb0ELb0EEEJSF_NS5_IJNSP_ISE_SB_EES1E_EEEaSG_aSG_NS19_6fusion15FusionCallbacksIS1D_NS1G_17LinearCombinationIaiaiLNS_15FloatRoundStyleE2EEESF_S1F_JEEENS4_5SM1004TMEM4LOAD26SM100_TMEM_LOAD_16dp32b32xESW_S16_NS4_39AutoVectorizingCopyWithAssumedAlignmentILi128EEENS4_14SM90_TMA_STOREES16_S1R_S1R_EEEvvEEEEvNT_6ParamsE)
        /*0038*/ 	.word	0x00000000


	//----- nvinfo : EIATTR_MIN_STACK_SIZE
	.align		4
.L_27:
        /*003c*/ 	.byte	0x04, 0x12
        /*003e*/ 	.short	(.L_29 - .L_28)
	.align		4
.L_28:
        /*0040*/ 	.word	index@(_ZN7cutlass13device_kernelINS_4gemm6kernel13GemmUniversalIN4cute5tupleIJiiiiEEENS1_10collective13CollectiveMmaINS1_35MainloopSm100TmaUmmaWarpSpecializedILi27ELi2ELi4ENS5_IJNS4_1CILi1EEESB_SB_EEEEENS5_IJNSA_ILi64EEESE_SE_EEEaNS5_IJlSB_lEEEaSG_NS4_8TiledMMAINS4_8MMA_AtomIJNS4_15SM100_MMA_S8_SSIaaiLi64ELi64ELNS4_4UMMA5MajorE0ELSL_0ELNSK_8SaturateE0EEEEEENS4_6LayoutISC_NS5_IJNSA_ILi0EEESQ_SQ_EEEEENS5_IJNS4_10UnderscoreEST_ST_EEEEENS4_13SM90_TMA_LOADENS4_14ComposedLayoutINS4_7SwizzleILi2ELi4ELi3EEENS4_18smem_ptr_flag_bitsILi8EEENSP_INS5_IJNSA_ILi8EEESE_EEENS5_IJSE_SB_EEEEEEEvNS4_8identityESW_S16_vS17_EENS_8epilogue10collective18CollectiveEpilogueINS19_23Sm100TmaWarpSpecializedILi1ELi1ELi32ELb0ELb0EEEJSF_NS5_IJNSP_ISE_SB_EES1E_EEEaSG_aSG_NS19_6fusion15FusionCallbacksIS1D_NS1G_17LinearCombinationIaiaiLNS_15FloatRoundStyleE2EEESF_S1F_JEEENS4_5SM1004TMEM4LOAD26SM100_TMEM_LOAD_16dp32b32xESW_S16_NS4_39AutoVectorizingCopyWithAssumedAlignmentILi128EEENS4_14SM90_TMA_STOREES16_S1R_S1R_EEEvvEEEEvNT_6ParamsE)
        /*0044*/ 	.word	0x00000000
.L_29:


//--------------------- .nv.compat                --------------------------
	.section	.nv.compat,"",@"SHT_CUDA_COMPAT_INFO"
	.align	4
        /*0000*/ 	.byte	0x02, 0x09, 0x01, 0x00, 0x02, 0x02, 0x03, 0x00, 0x02, 0x05, 0x06, 0x00, 0x03, 0x07, 0x01, 0x01
        /*0010*/ 	.byte	0x02, 0x03, 0x01, 0x00, 0x02, 0x06, 0x01, 0x00, 0x04, 0x0b, 0x08, 0x00, 0x01, 0x00, 0x00, 0x00
        /*0020*/ 	.byte	0x00, 0x00, 0x00, 0x00


//--------------------- .nv.info._ZN7cutlass13device_kernelINS_4gemm6kernel13GemmUniversalIN4cute5tupleIJiiiiEEENS1_10collective13CollectiveMmaINS1_35MainloopSm100TmaUmmaWarpSpecializedILi27ELi2ELi4ENS5_IJNS4_1CILi1EEESB_SB_EEEEENS5_IJNSA_ILi64EEESE_SE_EEEaNS5_IJlSB_lEEEaSG_NS4_8TiledMMAINS4_8MMA_AtomIJNS4_15SM100_MMA_S8_SSIaaiLi64ELi64ELNS4_4UMMA5MajorE0ELSL_0ELNSK_8SaturateE0EEEEEENS4_6LayoutISC_NS5_IJNSA_ILi0EEESQ_SQ_EEEEENS5_IJNS4_10UnderscoreEST_ST_EEEEENS4_13SM90_TMA_LOADENS4_14ComposedLayoutINS4_7SwizzleILi2ELi4ELi3EEENS4_18smem_ptr_flag_bitsILi8EEENSP_INS5_IJNSA_ILi8EEESE_EEENS5_IJSE_SB_EEEEEEEvNS4_8identityESW_S16_vS17_EENS_8epilogue10collective18CollectiveEpilogueINS19_23Sm100TmaWarpSpecializedILi1ELi1ELi32ELb0ELb0EEEJSF_NS5_IJNSP_ISE_SB_EES1E_EEEaSG_aSG_NS19_6fusion15FusionCallbacksIS1D_NS1G_17LinearCombinationIaiaiLNS_15FloatRoundStyleE2EEESF_S1F_JEEENS4_5SM1004TMEM4LOAD26SM100_TMEM_LOAD_16dp32b32xESW_S16_NS4_39AutoVectorizingCopyWithAssumedAlignmentILi128EEENS4_14SM90_TMA_STOREES16_S1R_S1R_EEEvvEEEEvNT_6ParamsE --------------------------
	.section	.nv.info._ZN7cutlass13device_kernelINS_4gemm6kernel13GemmUniversalIN4cute5tupleIJiiiiEEENS1_10collective13CollectiveMmaINS1_35MainloopSm100TmaUmmaWarpSpecializedILi27ELi2ELi4ENS5_IJNS4_1CILi1EEESB_SB_EEEEENS5_IJNSA_ILi64EEESE_SE_EEEaNS5_IJlSB_lEEEaSG_NS4_8TiledMMAINS4_8MMA_AtomIJNS4_15SM100_MMA_S8_SSIaaiLi64ELi64ELNS4_4UMMA5MajorE0ELSL_0ELNSK_8SaturateE0EEEEEENS4_6LayoutISC_NS5_IJNSA_ILi0EEESQ_SQ_EEEEENS5_IJNS4_10UnderscoreEST_ST_EEEEENS4_13SM90_TMA_LOADENS4_14ComposedLayoutINS4_7SwizzleILi2ELi4ELi3EEENS4_18smem_ptr_flag_bitsILi8EEENSP_INS5_IJNSA_ILi8EEESE_EEENS5_IJSE_SB_EEEEEEEvNS4_8identityESW_S16_vS17_EENS_8epilogue10collective18CollectiveEpilogueINS19_23Sm100TmaWarpSpecializedILi1ELi1ELi32ELb0ELb0EEEJSF_NS5_IJNSP_ISE_SB_EES1E_EEEaSG_aSG_NS19_6fusion15FusionCallbacksIS1D_NS1G_17LinearCombinationIaiaiLNS_15FloatRoundStyleE2EEESF_S1F_JEEENS4_5SM1004TMEM4LOAD26SM100_TMEM_LOAD_16dp32b32xESW_S16_NS4_39AutoVectorizingCopyWithAssumedAlignmentILi128EEENS4_14SM90_TMA_STOREES16_S1R_S1R_EEEvvEEEEvNT_6ParamsE,"",@"SHT_CUDA_INFO"
	.sectionflags	@""
	.align	4


	//----- nvinfo : EIATTR_CUDA_API_VERSION
	.align		4
        /*0000*/ 	.byte	0x04, 0x37
        /*0002*/ 	.short	(.L_31 - .L_30)
.L_30:
        /*0004*/ 	.word	0x00000082


	//----- nvinfo : EIATTR_KPARAM_INFO
	.align		4
.L_31:
        /*0008*/ 	.byte	0x04, 0x17
        /*000a*/ 	.short	(.L_33 - .L_32)
.L_32:
        /*000c*/ 	.word	0x00000000
        /*0010*/ 	.short	0x0000
        /*0012*/ 	.short	0x0000
        /*0014*/ 	.byte	0x00, 0xf0, 0x01, 0x20


	//----- nvinfo : EIATTR_AT_ENTRY_FRAGMENTS
	.align		4
.L_33:
        /*0018*/ 	.byte	0x04, 0x4f
        /*001a*/ 	.short	(.L_35 - .L_34)


	//   ....[0]....
.L_34:
        /*001c*/ 	.word	0x00000006


	//----- nvinfo : EIATTR_RESERVED_SMEM_USED
	.align		4
.L_35:
        /*0020*/ 	.byte	0x01, 0x41
	.zero		2


	//----- nvinfo : EIATTR_SPARSE_MMA_MASK
	.align		4
        /*0024*/ 	.byte	0x03, 0x50
        /*0026*/ 	.short	0x0000


	//----- nvinfo : EIATTR_TCGEN05_1CTA_USED
	.align		4
        /*0028*/ 	.byte	0x01, 0x51
	.zero		2


	//----- nvinfo : EIATTR_MAXREG_COUNT
	.align		4
        /*002c*/ 	.byte	0x03, 0x1b
        /*002e*/ 	.short	0x00ff


	//----- nvinfo : EIATTR_NUM_BARRIERS
	.align		4
        /*0030*/ 	.byte	0x02, 0x4c
        /*0032*/ 	.byte	0x07
	.zero		1


	//----- nvinfo : EIATTR_EXTERNS
	.align		4
        /*0034*/ 	.byte	0x04, 0x0f
        /*0036*/ 	.short	(.L_37 - .L_36)


	//   ....[0]....
	.align		4
.L_36:
        /*0038*/ 	.word	index@(__assertfail)


	//----- nvinfo : EIATTR_MERCURY_ISA_VERSION
	.align		4
.L_37:
        /*003c*/ 	.byte	0x03, 0x5f
        /*003e*/ 	.short	0x0101


	//----- nvinfo : EIATTR_INT_WARP_WIDE_INSTR_OFFSETS
	.align		4
        /*0040*/ 	.byte	0x04, 0x31
        /*0042*/ 	.short	(.L_39 - .L_38)


	//   ....[0]....
.L_38:
        /*0044*/ 	.word	0x00002070


	//   ....[1]....
        /*0048*/ 	.word	0x00004730


	//   ....[2]....
        /*004c*/ 	.word	0x00004750


	//   ....[3]....
        /*0050*/ 	.word	0x00004780


	//   ....[4]....
        /*0054*/ 	.word	0x00005190


	//   ....[5]....
        /*0058*/ 	.word	0x00005280


	//----- nvinfo : EIATTR_COOP_GROUP_MASK_REGIDS
	.align		4
.L_39:
        /*005c*/ 	.byte	0x04, 0x29
        /*005e*/ 	.short	(.L_41 - .L_40)


	//   ....[0]....
.L_40:
        /*0060*/ 	.word	0xffffffff


	//   ....[1]....
        /*0064*/ 	.word	0xffffffff


	//   ....[2]....
        /*0068*/ 	.word	0xffffffff


	//   ....[3]....
        /*006c*/ 	.word	0xffffffff


	//   ....[4]....
        /*0070*/ 	.word	0xffffffff


	//   ....[5]....
        /*0074*/ 	.word	0xffffffff


	//   ....[6]....
        /*0078*/ 	.word	0xffffffff


	//   ....[7]....
        /*007c*/ 	.word	0xffffffff


	//   ....[8]....
        /*0080*/ 	.word	0xffffffff


	//   ....[9]....
        /*0084*/ 	.word	0xffffffff


	//   ....[10]....
        /*0088*/ 	.word	0xffffffff


	//   ....[11]....
        /*008c*/ 	.word	0xffffffff


	//   ....[12]....
        /*0090*/ 	.word	0xffffffff


	//----- nvinfo : EIATTR_COOP_GROUP_INSTR_OFFSETS
	.align		4
.L_41:
        /*0094*/ 	.byte	0x04, 0x28
        /*0096*/ 	.short	(.L_43 - .L_42)


	//   ....[0]....
.L_42:
        /*0098*/ 	.word	0x00000090


	//   ....[1]....
        /*009c*/ 	.word	0x000004d0


	//   ....[2]....
        /*00a0*/ 	.word	0x00000950


	//   ....[3]....
        /*00a4*/ 	.word	0x00000a90


	//   ....[4]....
        /*00a8*/ 	.word	0x00000b90


	//   ....[5]....
        /*00ac*/ 	.word	0x00000d00


	//   ....[6]....
        /*00b0*/ 	.word	0x00000ea0


	//   ....[7]....
        /*00b4*/ 	.word	0x00001f50


	//   ....[8]....
        /*00b8*/ 	.word	0x00003a20


	//   ....[9]....
        /*00bc*/ 	.word	0x00003c30


	//   ....[10]....
        /*00c0*/ 	.word	0x00003c60


	//   ....[11]....
        /*00c4*/ 	.word	0x00004610


	//   ....[12]....
        /*00c8*/ 	.word	0x00004840


	//----- nvinfo : EIATTR_VRC_CTA_INIT_COUNT
	.align		4
.L_43:
        /*00cc*/ 	.byte	0x02, 0x4a
        /*00ce*/ 	.byte	0x80
	.zero		1


	//----- nvinfo : EIATTR_SYSCALL_OFFSETS
	.align		4
        /*00d0*/ 	.byte	0x04, 0x46
        /*00d2*/ 	.short	(.L_45 - .L_44)


	//   ....[0]....
.L_44:
        /*00d4*/ 	.word	0x00005ca0


	//   ....[1]....
        /*00d8*/ 	.word	0x00005de0


	//   ....[2]....
        /*00dc*/ 	.word	0x00006540


	//----- nvinfo : EIATTR_MBARRIER_INSTR_OFFSETS
	.align		4
.L_45:
        /*00e0*/ 	.byte	0x04, 0x39
        /*00e2*/ 	.short	(.L_47 - .L_46)


	//   ....[0]....
.L_46:
        /*00e4*/ 	.word	0x000005d0
        /*00e8*/ 	.word	0x000000ff
        /*00ec*/ 	.word	0x00000000
        /*00f0*/ 	.short	0x0100
        /*00f2*/ 	.byte	0x05
	.zero		1


	//   ....[1]....
        /*00f4*/ 	.word	0x000005e0
        /*00f8*/ 	.word	0x000000ff
        /*00fc*/ 	.word	0x000000d8
        /*0100*/ 	.short	0x0100
        /*0102*/ 	.byte	0x05
	.zero		1


	//   ....[2]....
        /*0104*/ 	.word	0x000005f0
        /*0108*/ 	.word	0x000000ff
        /*010c*/ 	.word	0x00000008
        /*0110*/ 	.short	0x0100
        /*0112*/ 	.byte	0x05
	.zero		1


	//   ....[3]....
        /*0114*/ 	.word	0x00000600
        /*0118*/ 	.word	0x000000ff
        /*011c*/ 	.word	0x000000e0
        /*0120*/ 	.short	0x0100
        /*0122*/ 	.byte	0x05
	.zero		1


	//   ....[4]....
        /*0124*/ 	.word	0x00000610
        /*0128*/ 	.word	0x000000ff
        /*012c*/ 	.word	0x00000010
        /*0130*/ 	.short	0x0100
        /*0132*/ 	.byte	0x05
	.zero		1


	//   ....[5]....
        /*0134*/ 	.word	0x00000620
        /*0138*/ 	.word	0x000000ff
        /*013c*/ 	.word	0x000000e8
        /*0140*/ 	.short	0x0100
        /*0142*/ 	.byte	0x05
	.zero		1


	//   ....[6]....
        /*0144*/ 	.word	0x00000630
        /*0148*/ 	.word	0x000000ff
        /*014c*/ 	.word	0x00000018
        /*0150*/ 	.short	0x0100
        /*0152*/ 	.byte	0x05
	.zero		1


	//   ....[7]....
        /*0154*/ 	.word	0x00000640
        /*0158*/ 	.word	0x000000ff
        /*015c*/ 	.word	0x000000f0
        /*0160*/ 	.short	0x0100
        /*0162*/ 	.byte	0x05
	.zero		1


	//   ....[8]....
        /*0164*/ 	.word	0x00000650
        /*0168*/ 	.word	0x000000ff
        /*016c*/ 	.word	0x00000020
        /*0170*/ 	.short	0x0100
        /*0172*/ 	.byte	0x05
	.zero		1


	//   ....[9]....
        /*0174*/ 	.word	0x00000660
        /*0178*/ 	.word	0x000000ff
        /*017c*/ 	.word	0x000000f8
        /*0180*/ 	.short	0x0100
        /*0182*/ 	.byte	0x05
	.zero		1


	//   ....[10]....
        /*0184*/ 	.word	0x00000670
        /*0188*/ 	.word	0x000000ff
        /*018c*/ 	.word	0x00000028
        /*0190*/ 	.short	0x0100
        /*0192*/ 	.byte	0x05
	.zero		1


	//   ....[11]....
        /*0194*/ 	.word	0x00000680
        /*0198*/ 	.word	0x000000ff
        /*019c*/ 	.word	0x00000100
        /*01a0*/ 	.short	0x0100
        /*01a2*/ 	.byte	0x05
	.zero		1


	//   ....[12]....
        /*01a4*/ 	.word	0x00000690
        /*01a8*/ 	.word	0x000000ff
        /*01ac*/ 	.word	0x00000030
        /*01b0*/ 	.short	0x0100
        /*01b2*/ 	.byte	0x05
	.zero		1


	//   ....[13]....
        /*01b4*/ 	.word	0x000006a0
        /*01b8*/ 	.word	0x000000ff
        /*01bc*/ 	.word	0x00000108
        /*01c0*/ 	.short	0x0100
        /*01c2*/ 	.byte	0x05
	.zero		1


	//   ....[14]....
        /*01c4*/ 	.word	0x000006b0
        /*01c8*/ 	.word	0x000000ff
        /*01cc*/ 	.word	0x00000038
        /*01d0*/ 	.short	0x0100
        /*01d2*/ 	.byte	0x05
	.zero		1


	//   ....[15]....
        /*01d4*/ 	.word	0x000006c0
        /*01d8*/ 	.word	0x000000ff
        /*01dc*/ 	.word	0x00000110
        /*01e0*/ 	.short	0x0100
        /*01e2*/ 	.byte	0x05
	.zero		1


	//   ....[16]....
        /*01e4*/ 	.word	0x000006d0
        /*01e8*/ 	.word	0x000000ff
        /*01ec*/ 	.word	0x00000040
        /*01f0*/ 	.short	0x0100
        /*01f2*/ 	.byte	0x05
	.zero		1


	//   ....[17]....
        /*01f4*/ 	.word	0x000006e0
        /*01f8*/ 	.word	0x000000ff
        /*01fc*/ 	.word	0x00000118
        /*0200*/ 	.short	0x0100
        /*0202*/ 	.byte	0x05
	.zero		1


	//   ....[18]....
        /*0204*/ 	.word	0x000006f0
        /*0208*/ 	.word	0x000000ff
        /*020c*/ 	.word	0x00000048
        /*0210*/ 	.short	0x0100
        /*0212*/ 	.byte	0x05
	.zero		1


	//   ....[19]....
        /*0214*/ 	.word	0x00000700
        /*0218*/ 	.word	0x000000ff
        /*021c*/ 	.word	0x00000120
        /*0220*/ 	.short	0x0100
        /*0222*/ 	.byte	0x05
	.zero		1


	//   ....[20]....
        /*0224*/ 	.word	0x00000710
        /*0228*/ 	.word	0x000000ff
        /*022c*/ 	.word	0x00000050
        /*0230*/ 	.short	0x0100
        /*0232*/ 	.byte	0x05
	.zero		1


	//   ....[21]....
        /*0234*/ 	.word	0x00000720
        /*0238*/ 	.word	0x000000ff
        /*023c*/ 	.word	0x00000128
        /*0240*/ 	.short	0x0100
        /*0242*/ 	.byte	0x05
	.zero		1


	//   ....[22]....
        /*0244*/ 	.word	0x00000730
        /*0248*/ 	.word	0x000000ff
        /*024c*/ 	.word	0x00000058
        /*0250*/ 	.short	0x0100
        /*0252*/ 	.byte	0x05
	.zero		1


	//   ....[23]....
        /*0254*/ 	.word	0x00000740
        /*0258*/ 	.word	0x000000ff
        /*025c*/ 	.word	0x00000130
        /*0260*/ 	.short	0x0100
        /*0262*/ 	.byte	0x05
	.zero		1


	//   ....[24]....
        /*0264*/ 	.word	0x00000750
        /*0268*/ 	.word	0x000000ff
        /*026c*/ 	.word	0x00000060
        /*0270*/ 	.short	0x0100
        /*0272*/ 	.byte	0x05
	.zero		1


	//   ....[25]....
        /*0274*/ 	.word	0x00000760
        /*0278*/ 	.word	0x000000ff
        /*027c*/ 	.word	0x00000138
        /*0280*/ 	.short	0x0100
        /*0282*/ 	.byte	0x05
	.zero		1


	//   ....[26]....
        /*0284*/ 	.word	0x00000770
        /*0288*/ 	.word	0x000000ff
        /*028c*/ 	.word	0x00000068
        /*0290*/ 	.short	0x0100
        /*0292*/ 	.byte	0x05
	.zero		1


	//   ....[27]....
        /*0294*/ 	.word	0x00000780
        /*0298*/ 	.word	0x000000ff
        /*029c*/ 	.word	0x00000140
        /*02a0*/ 	.short	0x0100
        /*02a2*/ 	.byte	0x05
	.zero		1


	//   ....[28]....
        /*02a4*/ 	.word	0x00000790
        /*02a8*/ 	.word	0x000000ff
        /*02ac*/ 	.word	0x00000070
        /*02b0*/ 	.short	0x0100
        /*02b2*/ 	.byte	0x05
	.zero		1


	//   ....[29]....
        /*02b4*/ 	.word	0x000007a0
        /*02b8*/ 	.word	0x000000ff
        /*02bc*/ 	.word	0x00000148
        /*02c0*/ 	.short	0x0100
        /*02c2*/ 	.byte	0x05
	.zero		1


	//   ....[30]....
        /*02c4*/ 	.word	0x000007b0
        /*02c8*/ 	.word	0x000000ff
        /*02cc*/ 	.word	0x00000078
        /*02d0*/ 	.short	0x0100
        /*02d2*/ 	.byte	0x05
	.zero		1


	//   ....[31]....
        /*02d4*/ 	.word	0x000007c0
        /*02d8*/ 	.word	0x000000ff
        /*02dc*/ 	.word	0x00000150
        /*02e0*/ 	.short	0x0100
        /*02e2*/ 	.byte	0x05
	.zero		1


	//   ....[32]....
        /*02e4*/ 	.word	0x000007d0
        /*02e8*/ 	.word	0x000000ff
        /*02ec*/ 	.word	0x00000080
        /*02f0*/ 	.short	0x0100
        /*02f2*/ 	.byte	0x05
	.zero		1


	//   ....[33]....
        /*02f4*/ 	.word	0x000007e0
        /*02f8*/ 	.word	0x000000ff
        /*02fc*/ 	.word	0x00000158
        /*0300*/ 	.short	0x0100
        /*0302*/ 	.byte	0x05
	.zero		1


	//   ....[34]....
        /*0304*/ 	.word	0x000007f0
        /*0308*/ 	.word	0x000000ff
        /*030c*/ 	.word	0x00000088
        /*0310*/ 	.short	0x0100
        /*0312*/ 	.byte	0x05
	.zero		1


	//   ....[35]....
        /*0314*/ 	.word	0x00000800
        /*0318*/ 	.word	0x000000ff
        /*031c*/ 	.word	0x00000160
        /*0320*/ 	.short	0x0100
        /*0322*/ 	.byte	0x05
	.zero		1


	//   ....[36]....
        /*0324*/ 	.word	0x00000810
        /*0328*/ 	.word	0x000000ff
        /*032c*/ 	.word	0x00000090
        /*0330*/ 	.short	0x0100
        /*0332*/ 	.byte	0x05
	.zero		1


	//   ....[37]....
        /*0334*/ 	.word	0x00000820
        /*0338*/ 	.word	0x000000ff
        /*033c*/ 	.word	0x00000168
        /*0340*/ 	.short	0x0100
        /*0342*/ 	.byte	0x05
	.zero		1


	//   ....[38]....
        /*0344*/ 	.word	0x00000830
        /*0348*/ 	.word	0x000000ff
        /*034c*/ 	.word	0x00000098
        /*0350*/ 	.short	0x0100
        /*0352*/ 	.byte	0x05
	.zero		1


	//   ....[39]....
        /*0354*/ 	.word	0x00000840
        /*0358*/ 	.word	0x000000ff
        /*035c*/ 	.word	0x00000170
        /*0360*/ 	.short	0x0100
        /*0362*/ 	.byte	0x05
	.zero		1


	//   ....[40]....
        /*0364*/ 	.word	0x00000850
        /*0368*/ 	.word	0x000000ff
        /*036c*/ 	.word	0x000000a0
        /*0370*/ 	.short	0x0100
        /*0372*/ 	.byte	0x05
	.zero		1


	//   ....[41]....
        /*0374*/ 	.word	0x00000860
        /*0378*/ 	.word	0x000000ff
        /*037c*/ 	.word	0x00000178
        /*0380*/ 	.short	0x0100
        /*0382*/ 	.byte	0x05
	.zero		1


	//   ....[42]....
        /*0384*/ 	.word	0x00000870
        /*0388*/ 	.word	0x000000ff
        /*038c*/ 	.word	0x000000a8
        /*0390*/ 	.short	0x0100
        /*0392*/ 	.byte	0x05
	.zero		1


	//   ....[43]....
        /*0394*/ 	.word	0x00000880
        /*0398*/ 	.word	0x000000ff
        /*039c*/ 	.word	0x00000180
        /*03a0*/ 	.short	0x0100
        /*03a2*/ 	.byte	0x05
	.zero		1


	//   ....[44]....
        /*03a4*/ 	.word	0x00000890
        /*03a8*/ 	.word	0x000000ff
        /*03ac*/ 	.word	0x000000b0
        /*03b0*/ 	.short	0x0100
        /*03b2*/ 	.byte	0x05
	.zero		1


	//   ....[45]....
        /*03b4*/ 	.word	0x000008a0
        /*03b8*/ 	.word	0x000000ff
        /*03bc*/ 	.word	0x00000188
        /*03c0*/ 	.short	0x0100
        /*03c2*/ 	.byte	0x05
	.zero		1


	//   ....[46]....
        /*03c4*/ 	.word	0x000008b0
        /*03c8*/ 	.word	0x000000ff
        /*03cc*/ 	.word	0x000000b8
        /*03d0*/ 	.short	0x0100
        /*03d2*/ 	.byte	0x05
	.zero		1


	//   ....[47]....
        /*03d4*/ 	.word	0x000008c0
        /*03d8*/ 	.word	0x000000ff
        /*03dc*/ 	.word	0x00000190
        /*03e0*/ 	.short	0x0100
        /*03e2*/ 	.byte	0x05
	.zero		1


	//   ....[48]....
        /*03e4*/ 	.word	0x000008d0
        /*03e8*/ 	.word	0x000000ff
        /*03ec*/ 	.word	0x000000c0
        /*03f0*/ 	.short	0x0100
        /*03f2*/ 	.byte	0x05
	.zero		1


	//   ....[49]....
        /*03f4*/ 	.word	0x000008e0
        /*03f8*/ 	.word	0x000000ff
        /*03fc*/ 	.word	0x00000198
        /*0400*/ 	.short	0x0100
        /*0402*/ 	.byte	0x05
	.zero		1


	//   ....[50]....
        /*0404*/ 	.word	0x000008f0
        /*0408*/ 	.word	0x000000ff
        /*040c*/ 	.word	0x000000c8
        /*0410*/ 	.short	0x0100
        /*0412*/ 	.byte	0x05
	.zero		1


	//   ....[51]....
        /*0414*/ 	.word	0x00000900
        /*0418*/ 	.word	0x000000ff
        /*041c*/ 	.word	0x000001a0
        /*0420*/ 	.short	0x0100
        /*0422*/ 	.byte	0x05
	.zero		1


	//   ....[52]....
        /*0424*/ 	.word	0x00000910
        /*0428*/ 	.word	0x000000ff
        /*042c*/ 	.word	0x000000d0
        /*0430*/ 	.short	0x0100
        /*0432*/ 	.byte	0x05
	.zero		1


	//   ....[53]....
        /*0434*/ 	.word	0x00000920
        /*0438*/ 	.word	0x000000ff
        /*043c*/ 	.word	0x000001a8
        /*0440*/ 	.short	0x0100
        /*0442*/ 	.byte	0x05
	.zero		1


	//   ....[54]....
        /*0444*/ 	.word	0x00000a60
        /*0448*/ 	.word	0x000000ff
        /*044c*/ 	.word	0x000001b0
        /*0450*/ 	.short	0x0100
        /*0452*/ 	.byte	0x06
	.zero		1


	//   ....[55]....
        /*0454*/ 	.word	0x00000a70
        /*0458*/ 	.word	0x000000ff
        /*045c*/ 	.word	0x000001b8
        /*0460*/ 	.short	0x0100
        /*0462*/ 	.byte	0x06
	.zero		1


	//   ....[56]....
        /*0464*/ 	.word	0x00000b60
        /*0468*/ 	.word	0x000000ff
        /*046c*/ 	.word	0x000001c0
        /*0470*/ 	.short	0x0100
        /*0472*/ 	.byte	0x05
	.zero		1


	//   ....[57]....
        /*0474*/ 	.word	0x00000b70
        /*0478*/ 	.word	0x000000ff
        /*047c*/ 	.word	0x000001c8
        /*0480*/ 	.short	0x0100
        /*0482*/ 	.byte	0x05
	.zero		1


	//   ....[58]....
        /*0484*/ 	.word	0x00000cb0
        /*0488*/ 	.word	0x000000ff
        /*048c*/ 	.word	0x000001d0
        /*0490*/ 	.short	0x0100
        /*0492*/ 	.byte	0x05
	.zero		1


	//   ....[59]....
        /*0494*/ 	.word	0x00000cc0
        /*0498*/ 	.word	0x000000ff
        /*049c*/ 	.word	0x000001e0
        /*04a0*/ 	.short	0x0100
        /*04a2*/ 	.byte	0x05
	.zero		1


	//   ....[60]....
        /*04a4*/ 	.word	0x00000cd0
        /*04a8*/ 	.word	0x000000ff
        /*04ac*/ 	.word	0x000001d8
        /*04b0*/ 	.short	0x0100
        /*04b2*/ 	.byte	0x05
	.zero		1


	//   ....[61]....
        /*04b4*/ 	.word	0x00000ce0
        /*04b8*/ 	.word	0x000000ff
        /*04bc*/ 	.word	0x000001e8
        /*04c0*/ 	.short	0x0100
        /*04c2*/ 	.byte	0x05
	.zero		1


	//   ....[62]....
        /*04c4*/ 	.word	0x00000e10
        /*04c8*/ 	.word	0x000000ff
        /*04cc*/ 	.word	0x000001f0
        /*04d0*/ 	.short	0x0100
        /*04d2*/ 	.byte	0x06
	.zero		1


	//   ....[63]....
        /*04d4*/ 	.word	0x00000e20
        /*04d8*/ 	.word	0x000000ff
        /*04dc*/ 	.word	0x00000210
        /*04e0*/ 	.short	0x0100
        /*04e2*/ 	.byte	0x06
	.zero		1


	//   ....[64]....
        /*04e4*/ 	.word	0x00000e30
        /*04e8*/ 	.word	0x000000ff
        /*04ec*/ 	.word	0x000001f8
        /*04f0*/ 	.short	0x0100
        /*04f2*/ 	.byte	0x06
	.zero		1


	//   ....[65]....
        /*04f4*/ 	.word	0x00000e40
        /*04f8*/ 	.word	0x000000ff
        /*04fc*/ 	.word	0x00000218
        /*0500*/ 	.short	0x0100
        /*0502*/ 	.byte	0x06
	.zero		1


	//   ....[66]....
        /*0504*/ 	.word	0x00000e50
        /*0508*/ 	.word	0x000000ff
        /*050c*/ 	.word	0x00000200
        /*0510*/ 	.short	0x0100
        /*0512*/ 	.byte	0x06
	.zero		1


	//   ....[67]....
        /*0514*/ 	.word	0x00000e60
        /*0518*/ 	.word	0x000000ff
        /*051c*/ 	.word	0x00000220
        /*0520*/ 	.short	0x0100
        /*0522*/ 	.byte	0x06
	.zero		1


	//   ....[68]....
        /*0524*/ 	.word	0x00000e70
        /*0528*/ 	.word	0x000000ff
        /*052c*/ 	.word	0x00000208
        /*0530*/ 	.short	0x0100
        /*0532*/ 	.byte	0x06
	.zero		1


	//   ....[69]....
        /*0534*/ 	.word	0x00000e80
        /*0538*/ 	.word	0x000000ff
        /*053c*/ 	.word	0x00000228
        /*0540*/ 	.short	0x0100
        /*0542*/ 	.byte	0x06
	.zero		1


	//   ....[70]....
        /*0544*/ 	.word	0x00000f70
        /*0548*/ 	.word	0x000000ff
        /*054c*/ 	.word	0x00000230
        /*0550*/ 	.short	0x0100
        /*0552*/ 	.byte	0x05
	.zero		1


	//   ....[71]....
        /*0554*/ 	.word	0x00000f80
        /*0558*/ 	.word	0x000000ff
        /*055c*/ 	.word	0x00000240
        /*0560*/ 	.short	0x0100
        /*0562*/ 	.byte	0x05
	.zero		1


	//   ....[72]....
        /*0564*/ 	.word	0x00000f90
        /*0568*/ 	.word	0x000000ff
        /*056c*/ 	.word	0x00000238
        /*0570*/ 	.short	0x0100
        /*0572*/ 	.byte	0x05
	.zero		1


	//   ....[73]....
        /*0574*/ 	.word	0x00000fa0
        /*0578*/ 	.word	0x000000ff
        /*057c*/ 	.word	0x00000248
        /*0580*/ 	.short	0x0100
        /*0582*/ 	.byte	0x05
	.zero		1


	//   ....[74]....
        /*0584*/ 	.word	0x00001870
        /*0588*/ 	.word	0x00000003
        /*058c*/ 	.word	0x00000240
        /*0590*/ 	.short	0x010a
        /*0592*/ 	.byte	0xff
	.zero		1


	//   ....[75]....
        /*0594*/ 	.word	0x000018a0
        /*0598*/ 	.word	0x00000003
        /*059c*/ 	.word	0x00000230
        /*05a0*/ 	.short	0x0101
        /*05a2*/ 	.byte	0xff
	.zero		1


	//   ....[76]....
        /*05a4*/ 	.word	0x00001970
        /*05a8*/ 	.word	0x000000ff
        /*05ac*/ 	.word	0x000000d8
        /*05b0*/ 	.short	0x010a
        /*05b2*/ 	.byte	0x08
	.zero		1


	//   ....[77]....
        /*05b4*/ 	.word	0x00001a10
        /*05b8*/ 	.word	0x000000ff
        /*05bc*/ 	.word	0x000000d8
        /*05c0*/ 	.short	0x010a
        /*05c2*/ 	.byte	0x21
	.zero		1


	//   ....[78]....
        /*05c4*/ 	.word	0x00001b70
        /*05c8*/ 	.word	0x000000ff
        /*05cc*/ 	.word	0x000000d8
        /*05d0*/ 	.short	0x010a
        /*05d2*/ 	.byte	0x08
	.zero		1


	//   ....[79]....
        /*05d4*/ 	.word	0x00001c60
        /*05d8*/ 	.word	0x000000ff
        /*05dc*/ 	.word	0x000001c8
        /*05e0*/ 	.short	0x0101
        /*05e2*/ 	.byte	0x04
	.zero		1


	//   ....[80]....
        /*05e4*/ 	.word	0x00001c80
        /*05e8*/ 	.word	0x000000ff
        /*05ec*/ 	.word	0x000000d8
        /*05f0*/ 	.short	0x010a
        /*05f2*/ 	.byte	0x08
	.zero		1


	//   ....[81]....
        /*05f4*/ 	.word	0x00001d00
        /*05f8*/ 	.word	0x000000ff
        /*05fc*/ 	.word	0x000000d8
        /*0600*/ 	.short	0x010a
        /*0602*/ 	.byte	0x11
	.zero		1


	//   ....[82]....
        /*0604*/ 	.word	0x00001e60
        /*0608*/ 	.word	0x000000ff
        /*060c*/ 	.word	0x000000d8
        /*0610*/ 	.short	0x010a
        /*0612*/ 	.byte	0x08
	.zero		1


	//   ....[83]....
        /*0614*/ 	.word	0x00001f80
        /*0618*/ 	.word	0x00000002
        /*061c*/ 	.word	0x000001d0
        /*0620*/ 	.short	0x010a
        /*0622*/ 	.byte	0xff
	.zero		1


	//   ....[84]....
        /*0624*/ 	.word	0x00002040
        /*0628*/ 	.word	0x00000002
        /*062c*/ 	.word	0x00000000
        /*0630*/ 	.short	0x0101
        /*0632*/ 	.byte	0xff
	.zero		1


	//   ....[85]....
        /*0634*/ 	.word	0x000025a0
        /*0638*/ 	.word	0x000000ff
        /*063c*/ 	.word	0x00000000
        /*0640*/ 	.short	0x010a
        /*0642*/ 	.byte	0x05
	.zero		1


	//   ....[86]....
        /*0644*/ 	.word	0x00002630
        /*0648*/ 	.word	0x000000ff
        /*064c*/ 	.word	0x00000000
        /*0650*/ 	.short	0x010a
        /*0652*/ 	.byte	0x05
	.zero		1


	//   ....[87]....
        /*0654*/ 	.word	0x000026c0
        /*0658*/ 	.word	0x000000ff
        /*065c*/ 	.word	0x00000000
        /*0660*/ 	.short	0x010a
        /*0662*/ 	.byte	0x05
	.zero		1


	//   ....[88]....
        /*0664*/ 	.word	0x00002750
        /*0668*/ 	.word	0x000000ff
        /*066c*/ 	.word	0x00000000
        /*0670*/ 	.short	0x010a
        /*0672*/ 	.byte	0x05
	.zero		1


	//   ....[89]....
        /*0674*/ 	.word	0x000027e0
        /*0678*/ 	.word	0x000000ff
        /*067c*/ 	.word	0x00000000
        /*0680*/ 	.short	0x010a
        /*0682*/ 	.byte	0x05
	.zero		1


	//   ....[90]....
        /*0684*/ 	.word	0x00002870
        /*0688*/ 	.word	0x000000ff
        /*068c*/ 	.word	0x00000000
        /*0690*/ 	.short	0x010a
        /*0692*/ 	.byte	0x05
	.zero		1


	//   ....[91]....
        /*0694*/ 	.word	0x00002900
        /*0698*/ 	.word	0x000000ff
        /*069c*/ 	.word	0x00000000
        /*06a0*/ 	.short	0x010a
        /*06a2*/ 	.byte	0x05
	.zero		1


	//   ....[92]....
        /*06a4*/ 	.word	0x00002990
        /*06a8*/ 	.word	0x000000ff
        /*06ac*/ 	.word	0x00000000
        /*06b0*/ 	.short	0x010a
        /*06b2*/ 	.byte	0x05
	.zero		1


	//   ....[93]....
        /*06b4*/ 	.word	0x00002a20
        /*06b8*/ 	.word	0x000000ff
        /*06bc*/ 	.word	0x00000000
        /*06c0*/ 	.short	0x010a
        /*06c2*/ 	.byte	0x05
	.zero		1


	//   ....[94]....
        /*06c4*/ 	.word	0x00002ab0
        /*06c8*/ 	.word	0x000000ff
        /*06cc*/ 	.word	0x00000000
        /*06d0*/ 	.short	0x010a
        /*06d2*/ 	.byte	0x05
	.zero		1


	//   ....[95]....
        /*06d4*/ 	.word	0x00002b40
        /*06d8*/ 	.word	0x000000ff
        /*06dc*/ 	.word	0x00000000
        /*06e0*/ 	.short	0x010a
        /*06e2*/ 	.byte	0x05
	.zero		1


	//   ....[96]....
        /*06e4*/ 	.word	0x00002bd0
        /*06e8*/ 	.word	0x000000ff
        /*06ec*/ 	.word	0x00000000
        /*06f0*/ 	.short	0x010a
        /*06f2*/ 	.byte	0x05
	.zero		1


	//   ....[97]....
        /*06f4*/ 	.word	0x00002c60
        /*06f8*/ 	.word	0x000000ff
        /*06fc*/ 	.word	0x00000000
        /*0700*/ 	.short	0x010a
        /*0702*/ 	.byte	0x05
	.zero		1


	//   ....[98]....
        /*0704*/ 	.word	0x00002cf0
        /*0708*/ 	.word	0x000000ff
        /*070c*/ 	.word	0x00000000
        /*0710*/ 	.short	0x010a
        /*0712*/ 	.byte	0x05
	.zero		1


	//   ....[99]....
        /*0714*/ 	.word	0x00002d80
        /*0718*/ 	.word	0x000000ff
        /*071c*/ 	.word	0x00000000
        /*0720*/ 	.short	0x010a
        /*0722*/ 	.byte	0x05
	.zero		1


	//   ....[100]....
        /*0724*/ 	.word	0x00002e10
        /*0728*/ 	.word	0x000000ff
        /*072c*/ 	.word	0x00000000
        /*0730*/ 	.short	0x010a
        /*0732*/ 	.byte	0x05
	.zero		1


	//   ....[101]....
        /*0734*/ 	.word	0x00002ea0
        /*0738*/ 	.word	0x000000ff
        /*073c*/ 	.word	0x00000000
        /*0740*/ 	.short	0x010a
        /*0742*/ 	.byte	0x05
	.zero		1


	//   ....[102]....
        /*0744*/ 	.word	0x00002f30
        /*0748*/ 	.word	0x000000ff
        /*074c*/ 	.word	0x00000000
        /*0750*/ 	.short	0x010a
        /*0752*/ 	.byte	0x05
	.zero		1


	//   ....[103]....
        /*0754*/ 	.word	0x00002fc0
        /*0758*/ 	.word	0x000000ff
        /*075c*/ 	.word	0x00000000
        /*0760*/ 	.short	0x010a
        /*0762*/ 	.byte	0x05
	.zero		1


	//   ....[104]....
        /*0764*/ 	.word	0x00003050
        /*0768*/ 	.word	0x000000ff
        /*076c*/ 	.word	0x00000000
        /*0770*/ 	.short	0x010a
        /*0772*/ 	.byte	0x05
	.zero		1


	//   ....[105]....
        /*0774*/ 	.word	0x000030e0
        /*0778*/ 	.word	0x000000ff
        /*077c*/ 	.word	0x00000000
        /*0780*/ 	.short	0x010a
        /*0782*/ 	.byte	0x05
	.zero		1


	//   ....[106]....
        /*0784*/ 	.word	0x00003170
        /*0788*/ 	.word	0x000000ff
        /*078c*/ 	.word	0x00000000
        /*0790*/ 	.short	0x010a
        /*0792*/ 	.byte	0x05
	.zero		1


	//   ....[107]....
        /*0794*/ 	.word	0x00003200
        /*0798*/ 	.word	0x000000ff
        /*079c*/ 	.word	0x00000000
        /*07a0*/ 	.short	0x010a
        /*07a2*/ 	.byte	0x05
	.zero		1


	//   ....[108]....
        /*07a4*/ 	.word	0x00003290
        /*07a8*/ 	.word	0x000000ff
        /*07ac*/ 	.word	0x00000000
        /*07b0*/ 	.short	0x010a
        /*07b2*/ 	.byte	0x05
	.zero		1


	//   ....[109]....
        /*07b4*/ 	.word	0x00003320
        /*07b8*/ 	.word	0x000000ff
        /*07bc*/ 	.word	0x00000000
        /*07c0*/ 	.short	0x010a
        /*07c2*/ 	.byte	0x05
	.zero		1


	//   ....[110]....
        /*07c4*/ 	.word	0x000033b0
        /*07c8*/ 	.word	0x000000ff
        /*07cc*/ 	.word	0x00000000
        /*07d0*/ 	.short	0x010a
        /*07d2*/ 	.byte	0x05
	.zero		1


	//   ....[111]....
        /*07d4*/ 	.word	0x00003450
        /*07d8*/ 	.word	0x00000000
        /*07dc*/ 	.word	0x00000000
        /*07e0*/ 	.short	0x010a
        /*07e2*/ 	.byte	0xff
	.zero		1


	//   ....[112]....
        /*07e4*/ 	.word	0x00003570
        /*07e8*/ 	.word	0x00000000
        /*07ec*/ 	.word	0x00000230
        /*07f0*/ 	.short	0x010a
        /*07f2*/ 	.byte	0xff
	.zero		1


	//   ....[113]....
        /*07f4*/ 	.word	0x000035d0
        /*07f8*/ 	.word	0x00000004
        /*07fc*/ 	.word	0x00000000
        /*0800*/ 	.short	0x0101
        /*0802*/ 	.byte	0xff
	.zero		1


	//   ....[114]....
        /*0804*/ 	.word	0x000035f0
        /*0808*/ 	.word	0x000000ff
        /*080c*/ 	.word	0x000001e0
        /*0810*/ 	.short	0x010a
        /*0812*/ 	.byte	0x05
	.zero		1


	//   ....[115]....
        /*0814*/ 	.word	0x00003710
        /*0818*/ 	.word	0x00000000
        /*081c*/ 	.word	0x000001d0
        /*0820*/ 	.short	0x010a
        /*0822*/ 	.byte	0xff
	.zero		1


	//   ....[116]....
        /*0824*/ 	.word	0x00003820
        /*0828*/ 	.word	0x00000000
        /*082c*/ 	.word	0x00000000
        /*0830*/ 	.short	0x0101
        /*0832*/ 	.byte	0xff
	.zero		1


	//   ....[117]....
        /*0834*/ 	.word	0x000038b0
        /*0838*/ 	.word	0x000000ff
        /*083c*/ 	.word	0x000001e0
        /*0840*/ 	.short	0x0106
        /*0842*/ 	.byte	0x05
	.zero		1


	//   ....[118]....
        /*0844*/ 	.word	0x000038d0
        /*0848*/ 	.word	0x000000ff
        /*084c*/ 	.word	0x000001e0
        /*0850*/ 	.short	0x010a
        /*0852*/ 	.byte	0x05
	.zero		1


	//   ....[119]....
        /*0854*/ 	.word	0x00003960
        /*0858*/ 	.word	0x000000ff
        /*085c*/ 	.word	0x000001e0
        /*0860*/ 	.short	0x0106
        /*0862*/ 	.byte	0x04
	.zero		1


	//   ....[120]....
        /*0864*/ 	.word	0x000039a0
        /*0868*/ 	.word	0x00000000
        /*086c*/ 	.word	0x000001e0
        /*0870*/ 	.short	0x010a
        /*0872*/ 	.byte	0xff
	.zero		1


	//   ....[121]....
        /*0874*/ 	.word	0x00003ea0
        /*0878*/ 	.word	0x00000000
        /*087c*/ 	.word	0x000001d0
        /*0880*/ 	.short	0x010a
        /*0882*/ 	.byte	0xff
	.zero		1


	//   ....[122]....
        /*0884*/ 	.word	0x00003fa0
        /*0888*/ 	.word	0x00000003
        /*088c*/ 	.word	0x00000000
        /*0890*/ 	.short	0x0101
        /*0892*/ 	.byte	0xff
	.zero		1


	//   ....[123]....
        /*0894*/ 	.word	0x00003fb0
        /*0898*/ 	.word	0x000000ff
        /*089c*/ 	.word	0x00000000
        /*08a0*/ 	.short	0x010a
        /*08a2*/ 	.byte	0x04
	.zero		1


	//   ....[124]....
        /*08a4*/ 	.word	0x00004030
        /*08a8*/ 	.word	0x000000ff
        /*08ac*/ 	.word	0x00000210
        /*08b0*/ 	.short	0x010a
        /*08b2*/ 	.byte	0x08
	.zero		1


	//   ....[125]....
        /*08b4*/ 	.word	0x00004110
        /*08b8*/ 	.word	0x000000ff
        /*08bc*/ 	.word	0x00000000
        /*08c0*/ 	.short	0x010a
        /*08c2*/ 	.byte	0x07
	.zero		1


	//   ....[126]....
        /*08c4*/ 	.word	0x00004250
        /*08c8*/ 	.word	0x000000ff
        /*08cc*/ 	.word	0x00000000
        /*08d0*/ 	.short	0x010a
        /*08d2*/ 	.byte	0x04
	.zero		1


	//   ....[127]....
        /*08d4*/ 	.word	0x00004440
        /*08d8*/ 	.word	0x000000ff
        /*08dc*/ 	.word	0x00000000
        /*08e0*/ 	.short	0x010a
        /*08e2*/ 	.byte	0x05
	.zero		1


	//   ....[128]....
        /*08e4*/ 	.word	0x000044d0
        /*08e8*/ 	.word	0x000000ff
        /*08ec*/ 	.word	0x00000000
        /*08f0*/ 	.short	0x010a
        /*08f2*/ 	.byte	0x05
	.zero		1


	//   ....[129]....
        /*08f4*/ 	.word	0x00004560
        /*08f8*/ 	.word	0x000000ff
        /*08fc*/ 	.word	0x00000000
        /*0900*/ 	.short	0x010a
        /*0902*/ 	.byte	0x05
	.zero		1


	//   ....[130]....
        /*0904*/ 	.word	0x000045f0
        /*0908*/ 	.word	0x000000ff
        /*090c*/ 	.word	0x00000000
        /*0910*/ 	.short	0x010a
        /*0912*/ 	.byte	0x07
	.zero		1


	//   ....[131]....
        /*0914*/ 	.word	0x00004a30
        /*0918*/ 	.word	0x00000000
        /*091c*/ 	.word	0x000001d0
        /*0920*/ 	.short	0x010a
        /*0922*/ 	.byte	0xff
	.zero		1


	//   ....[132]....
        /*0924*/ 	.word	0x00004b20
        /*0928*/ 	.word	0x00000000
        /*092c*/ 	.word	0x00000000
        /*0930*/ 	.short	0x0101
        /*0932*/ 	.byte	0xff
	.zero		1


	//   ....[133]....
        /*0934*/ 	.word	0x00004e40
        /*0938*/ 	.word	0x000000ff
        /*093c*/ 	.word	0x000001c8
        /*0940*/ 	.short	0x010a
        /*0942*/ 	.byte	0x06
	.zero		1


	//   ....[134]....
        /*0944*/ 	.word	0x00004fc0
        /*0948*/ 	.word	0x000000ff
        /*094c*/ 	.word	0x000001b8
        /*0950*/ 	.short	0x010a
        /*0952*/ 	.byte	0x06
	.zero		1


	//   ....[135]....
        /*0954*/ 	.word	0x000052f0
        /*0958*/ 	.word	0x000000ff
        /*095c*/ 	.word	0x000001b0
        /*0960*/ 	.short	0x010b
        /*0962*/ 	.byte	0x06
	.zero		1


	//   ....[136]....
        /*0964*/ 	.word	0x00005310
        /*0968*/ 	.word	0x000000ff
        /*096c*/ 	.word	0x00000000
        /*0970*/ 	.short	0x0101
        /*0972*/ 	.byte	0x25
	.zero		1


	//   ....[137]....
        /*0974*/ 	.word	0x00005350
        /*0978*/ 	.word	0x00000000
        /*097c*/ 	.word	0x000001b8
        /*0980*/ 	.short	0x010a
        /*0982*/ 	.byte	0xff
	.zero		1


	//   ....[138]....
        /*0984*/ 	.word	0x000056b0
        /*0988*/ 	.word	0x00000000
        /*098c*/ 	.word	0x000001d0
        /*0990*/ 	.short	0x010a
        /*0992*/ 	.byte	0xff
	.zero		1


	//   ....[139]....
        /*0994*/ 	.word	0x000057c0
        /*0998*/ 	.word	0x00000000
        /*099c*/ 	.word	0x00000000
        /*09a0*/ 	.short	0x0101
        /*09a2*/ 	.byte	0xff
	.zero		1


	//   ....[140]....
        /*09a4*/ 	.word	0x00006170
        /*09a8*/ 	.word	0x000000ff
        /*09ac*/ 	.word	0x000001b0
        /*09b0*/ 	.short	0x010a
        /*09b2*/ 	.byte	0x2b
	.zero		1


	//   ....[141]....
        /*09b4*/ 	.word	0x00006190
        /*09b8*/ 	.word	0x0000005c
        /*09bc*/ 	.word	0x000001f0
        /*09c0*/ 	.short	0x010a
        /*09c2*/ 	.byte	0xff
	.zero		1


	//   ....[142]....
        /*09c4*/ 	.word	0x000062e0
        /*09c8*/ 	.word	0x000000ff
        /*09cc*/ 	.word	0x000001b0
        /*09d0*/ 	.short	0x010a
        /*09d2*/ 	.byte	0x2b
	.zero		1


	//   ....[143]....
        /*09d4*/ 	.word	0x000063c0
        /*09d8*/ 	.word	0x000000ff
        /*09dc*/ 	.word	0x00000000
        /*09e0*/ 	.short	0x0101
        /*09e2*/ 	.byte	0x04
	.zero		1


	//   ....[144]....
        /*09e4*/ 	.word	0x00006420
        /*09e8*/ 	.word	0x0000005c
        /*09ec*/ 	.word	0x000001f0
        /*09f0*/ 	.short	0x010a
        /*09f2*/ 	.byte	0xff
	.zero		1


	//   ....[145]....
        /*09f4*/ 	.word	0x00006780
        /*09f8*/ 	.word	0x000000ff
        /*09fc*/ 	.word	0x00000000
        /*0a00*/ 	.short	0x0101
        /*0a02*/ 	.byte	0x05
	.zero		1


	//   ....[146]....
        /*0a04*/ 	.word	0x000070f0
        /*0a08*/ 	.word	0x00000003
        /*0a0c*/ 	.word	0x00000240
        /*0a10*/ 	.short	0x010a
        /*0a12*/ 	.byte	0xff
	.zero		1


	//   ....[147]....
        /*0a14*/ 	.word	0x00007150
        /*0a18*/ 	.word	0x00000002
        /*0a1c*/ 	.word	0x000000d8
        /*0a20*/ 	.short	0x010a
        /*0a22*/ 	.byte	0xff
	.zero		1


	//   ....[148]....
        /*0a24*/ 	.word	0x000071b0
        /*0a28*/ 	.word	0x00000002
        /*0a2c*/ 	.word	0x000000d8
        /*0a30*/ 	.short	0x010a
        /*0a32*/ 	.byte	0xff
	.zero		1


	//   ....[149]....
        /*0a34*/ 	.word	0x00007200
        /*0a38*/ 	.word	0x00000002
        /*0a3c*/ 	.word	0x000001d0
        /*0a40*/ 	.short	0x010a
        /*0a42*/ 	.byte	0xff
	.zero		1


	//   ....[150]....
        /*0a44*/ 	.word	0x00007260
        /*0a48*/ 	.word	0x00000000
        /*0a4c*/ 	.word	0x00000000
        /*0a50*/ 	.short	0x010a
        /*0a52*/ 	.byte	0xff
	.zero		1


	//   ....[151]....
        /*0a54*/ 	.word	0x000072c0
        /*0a58*/ 	.word	0x00000000
        /*0a5c*/ 	.word	0x00000000
        /*0a60*/ 	.short	0x010a
        /*0a62*/ 	.byte	0xff
	.zero		1


	//   ....[152]....
        /*0a64*/ 	.word	0x00007320
        /*0a68*/ 	.word	0x00000000
        /*0a6c*/ 	.word	0x00000000
        /*0a70*/ 	.short	0x010a
        /*0a72*/ 	.byte	0xff
	.zero		1


	//   ....[153]....
        /*0a74*/ 	.word	0x00007380
        /*0a78*/ 	.word	0x00000000
        /*0a7c*/ 	.word	0x00000000
        /*0a80*/ 	.short	0x010a
        /*0a82*/ 	.byte	0xff
	.zero		1


	//   ....[154]....
        /*0a84*/ 	.word	0x000073e0
        /*0a88*/ 	.word	0x00000000
        /*0a8c*/ 	.word	0x00000000
        /*0a90*/ 	.short	0x010a
        /*0a92*/ 	.byte	0xff
	.zero		1


	//   ....[155]....
        /*0a94*/ 	.word	0x00007440
        /*0a98*/ 	.word	0x00000000
        /*0a9c*/ 	.word	0x00000000
        /*0aa0*/ 	.short	0x010a
        /*0aa2*/ 	.byte	0xff
	.zero		1


	//   ....[156]....
        /*0aa4*/ 	.word	0x000074a0
        /*0aa8*/ 	.word	0x00000000
        /*0aac*/ 	.word	0x00000000
        /*0ab0*/ 	.short	0x010a
        /*0ab2*/ 	.byte	0xff
	.zero		1


	//   ....[157]....
        /*0ab4*/ 	.word	0x00007500
        /*0ab8*/ 	.word	0x00000000
        /*0abc*/ 	.word	0x00000000
        /*0ac0*/ 	.short	0x010a
        /*0ac2*/ 	.byte	0xff
	.zero		1


	//   ....[158]....
        /*0ac4*/ 	.word	0x00007560
        /*0ac8*/ 	.word	0x00000000
        /*0acc*/ 	.word	0x00000000
        /*0ad0*/ 	.short	0x010a
        /*0ad2*/ 	.byte	0xff
	.zero		1


	//   ....[159]....
        /*0ad4*/ 	.word	0x000075c0
        /*0ad8*/ 	.word	0x00000000
        /*0adc*/ 	.word	0x00000000
        /*0ae0*/ 	.short	0x010a
        /*0ae2*/ 	.byte	0xff
	.zero		1


	//   ....[160]....
        /*0ae4*/ 	.word	0x00007620
        /*0ae8*/ 	.word	0x00000000
        /*0aec*/ 	.word	0x00000000
        /*0af0*/ 	.short	0x010a
        /*0af2*/ 	.byte	0xff
	.zero		1


	//   ....[161]....
        /*0af4*/ 	.word	0x00007680
        /*0af8*/ 	.word	0x00000000
        /*0afc*/ 	.word	0x00000000
        /*0b00*/ 	.short	0x010a
        /*0b02*/ 	.byte	0xff
	.zero		1


	//   ....[162]....
        /*0b04*/ 	.word	0x000076e0
        /*0b08*/ 	.word	0x00000000
        /*0b0c*/ 	.word	0x00000000
        /*0b10*/ 	.short	0x010a
        /*0b12*/ 	.byte	0xff
	.zero		1


	//   ....[163]....
        /*0b14*/ 	.word	0x00007740
        /*0b18*/ 	.word	0x00000000
        /*0b1c*/ 	.word	0x00000000
        /*0b20*/ 	.short	0x010a
        /*0b22*/ 	.byte	0xff
	.zero		1


	//   ....[164]....
        /*0b24*/ 	.word	0x000077a0
        /*0b28*/ 	.word	0x00000000
        /*0b2c*/ 	.word	0x00000000
        /*0b30*/ 	.short	0x010a
        /*0b32*/ 	.byte	0xff
	.zero		1


	//   ....[165]....
        /*0b34*/ 	.word	0x00007800
        /*0b38*/ 	.word	0x00000000
        /*0b3c*/ 	.word	0x00000000
        /*0b40*/ 	.short	0x010a
        /*0b42*/ 	.byte	0xff
	.zero		1


	//   ....[166]....
        /*0b44*/ 	.word	0x00007860
        /*0b48*/ 	.word	0x00000000
        /*0b4c*/ 	.word	0x00000000
        /*0b50*/ 	.short	0x010a
        /*0b52*/ 	.byte	0xff
	.zero		1


	//   ....[167]....
        /*0b54*/ 	.word	0x000078c0
        /*0b58*/ 	.word	0x00000000
        /*0b5c*/ 	.word	0x00000000
        /*0b60*/ 	.short	0x010a
        /*0b62*/ 	.byte	0xff
	.zero		1


	//   ....[168]....
        /*0b64*/ 	.word	0x00007920
        /*0b68*/ 	.word	0x00000000
        /*0b6c*/ 	.word	0x00000000
        /*0b70*/ 	.short	0x010a
        /*0b72*/ 	.byte	0xff
	.zero		1


	//   ....[169]....
        /*0b74*/ 	.word	0x00007980
        /*0b78*/ 	.word	0x00000000
        /*0b7c*/ 	.word	0x00000000
        /*0b80*/ 	.short	0x010a
        /*0b82*/ 	.byte	0xff
	.zero		1


	//   ....[170]....
        /*0b84*/ 	.word	0x000079e0
        /*0b88*/ 	.word	0x00000000
        /*0b8c*/ 	.word	0x00000000
        /*0b90*/ 	.short	0x010a
        /*0b92*/ 	.byte	0xff
	.zero		1


	//   ....[171]....
        /*0b94*/ 	.word	0x00007a40
        /*0b98*/ 	.word	0x00000000
        /*0b9c*/ 	.word	0x00000000
        /*0ba0*/ 	.short	0x010a
        /*0ba2*/ 	.byte	0xff
	.zero		1


	//   ....[172]....
        /*0ba4*/ 	.word	0x00007aa0
        /*0ba8*/ 	.word	0x00000000
        /*0bac*/ 	.word	0x00000000
        /*0bb0*/ 	.short	0x010a
        /*0bb2*/ 	.byte	0xff
	.zero		1


	//   ....[173]....
        /*0bb4*/ 	.word	0x00007b00
        /*0bb8*/ 	.word	0x00000000
        /*0bbc*/ 	.word	0x00000000
        /*0bc0*/ 	.short	0x010a
        /*0bc2*/ 	.byte	0xff
	.zero		1


	//   ....[174]....
        /*0bc4*/ 	.word	0x00007b60
        /*0bc8*/ 	.word	0x00000000
        /*0bcc*/ 	.word	0x00000000
        /*0bd0*/ 	.short	0x010a
        /*0bd2*/ 	.byte	0xff
	.zero		1


	//   ....[175]....
        /*0bd4*/ 	.word	0x00007bc0
        /*0bd8*/ 	.word	0x00000000
        /*0bdc*/ 	.word	0x00000000
        /*0be0*/ 	.short	0x010a
        /*0be2*/ 	.byte	0xff
	.zero		1


	//   ....[176]....
        /*0be4*/ 	.word	0x00007c10
        /*0be8*/ 	.word	0x00000000
        /*0bec*/ 	.word	0x00000230
        /*0bf0*/ 	.short	0x010a
        /*0bf2*/ 	.byte	0xff
	.zero		1


	//   ....[177]....
        /*0bf4*/ 	.word	0x00007c70
        /*0bf8*/ 	.word	0x00000000
        /*0bfc*/ 	.word	0x000001e0
        /*0c00*/ 	.short	0x010a
        /*0c02*/ 	.byte	0xff
	.zero		1


	//   ....[178]....
        /*0c04*/ 	.word	0x00007cc0
        /*0c08*/ 	.word	0x00000000
        /*0c0c*/ 	.word	0x000001d0
        /*0c10*/ 	.short	0x010a
        /*0c12*/ 	.byte	0xff
	.zero		1


	//   ....[179]....
        /*0c14*/ 	.word	0x00007d20
        /*0c18*/ 	.word	0x00000000
        /*0c1c*/ 	.word	0x000001e0
        /*0c20*/ 	.short	0x010a
        /*0c22*/ 	.byte	0xff
	.zero		1


	//   ....[180]....
        /*0c24*/ 	.word	0x00007d70
        /*0c28*/ 	.word	0x00000000
        /*0c2c*/ 	.word	0x000001d0
        /*0c30*/ 	.short	0x010a
        /*0c32*/ 	.byte	0xff
	.zero		1


	//   ....[181]....
        /*0c34*/ 	.word	0x00007dd0
        /*0c38*/ 	.word	0x00000003
        /*0c3c*/ 	.word	0x00000210
        /*0c40*/ 	.short	0x010a
        /*0c42*/ 	.byte	0xff
	.zero		1


	//   ....[182]....
        /*0c44*/ 	.word	0x00007e30
        /*0c48*/ 	.word	0x00000000
        /*0c4c*/ 	.word	0x00000000
        /*0c50*/ 	.short	0x010a
        /*0c52*/ 	.byte	0xff
	.zero		1


	//   ....[183]....
        /*0c54*/ 	.word	0x00007e90
        /*0c58*/ 	.word	0x00000000
        /*0c5c*/ 	.word	0x00000000
        /*0c60*/ 	.short	0x010a
        /*0c62*/ 	.byte	0xff
	.zero		1


	//   ....[184]....
        /*0c64*/ 	.word	0x00007ef0
        /*0c68*/ 	.word	0x00000000
        /*0c6c*/ 	.word	0x00000000
        /*0c70*/ 	.short	0x010a
        /*0c72*/ 	.byte	0xff
	.zero		1


	//   ....[185]....
        /*0c74*/ 	.word	0x00007f50
        /*0c78*/ 	.word	0x00000000
        /*0c7c*/ 	.word	0x00000000
        /*0c80*/ 	.short	0x010a
        /*0c82*/ 	.byte	0xff
	.zero		1


	//   ....[186]....
        /*0c84*/ 	.word	0x00007fb0
        /*0c88*/ 	.word	0x00000000
        /*0c8c*/ 	.word	0x00000000
        /*0c90*/ 	.short	0x010a
        /*0c92*/ 	.byte	0xff
	.zero		1


	//   ....[187]....
        /*0c94*/ 	.word	0x00008000
        /*0c98*/ 	.word	0x00000000
        /*0c9c*/ 	.word	0x000001d0
        /*0ca0*/ 	.short	0x010a
        /*0ca2*/ 	.byte	0xff
	.zero		1


	//   ....[188]....
        /*0ca4*/ 	.word	0x00008060
        /*0ca8*/ 	.word	0x00000000
        /*0cac*/ 	.word	0x000001c8
        /*0cb0*/ 	.short	0x010a
        /*0cb2*/ 	.byte	0xff
	.zero		1


	//   ....[189]....
        /*0cb4*/ 	.word	0x000080c0
        /*0cb8*/ 	.word	0x00000003
        /*0cbc*/ 	.word	0x000001b8
        /*0cc0*/ 	.short	0x010a
        /*0cc2*/ 	.byte	0xff
	.zero		1


	//   ....[190]....
        /*0cc4*/ 	.word	0x00008110
        /*0cc8*/ 	.word	0x00000000
        /*0ccc*/ 	.word	0x000001d0
        /*0cd0*/ 	.short	0x010a
        /*0cd2*/ 	.byte	0xff
	.zero		1


	//   ....[191]....
        /*0cd4*/ 	.word	0x00008170
        /*0cd8*/ 	.word	0x00000000
        /*0cdc*/ 	.word	0x000001b0
        /*0ce0*/ 	.short	0x010a
        /*0ce2*/ 	.byte	0xff
	.zero		1


	//   ....[192]....
        /*0ce4*/ 	.word	0x000081c0
        /*0ce8*/ 	.word	0x0000005c
        /*0cec*/ 	.word	0x000001f0
        /*0cf0*/ 	.short	0x010a
        /*0cf2*/ 	.byte	0xff
	.zero		1


	//----- nvinfo : EIATTR_NUM_MBARRIERS
	.align		4
.L_47:
        /*0cf4*/ 	.byte	0x03, 0x38
        /*0cf6*/ 	.short	0x004a


	//----- nvinfo : EIATTR_EXIT_INSTR_OFFSETS
	.align		4
        /*0cf8*/ 	.byte	0x04, 0x1c
        /*0cfa*/ 	.short	(.L_49 - .L_48)


	//   ....[0]....
.L_48:
        /*0cfc*/ 	.word	0x00003480


	//   ....[1]....
        /*0d00*/ 	.word	0x00003970


	//   ....[2]....
        /*0d04*/ 	.word	0x000039d0


	//   ....[3]....
        /*0d08*/ 	.word	0x00004850


	//   ....[4]....
        /*0d0c*/ 	.word	0x00005380


	//   ....[5]....
        /*0d10*/ 	.word	0x000053c0


	//   ....[6]....
        /*0d14*/ 	.word	0x000070e0


	//----- nvinfo : EIATTR_MAX_THREADS
	.align		4
.L_49:
        /*0d18*/ 	.byte	0x04, 0x05
        /*0d1a*/ 	.short	(.L_51 - .L_50)
.L_50:
        /*0d1c*/ 	.word	0x00000100
        /*0d20*/ 	.word	0x00000001
        /*0d24*/ 	.word	0x00000001


	//----- nvinfo : EIATTR_CRS_STACK_SIZE
	.align		4
.L_51:
        /*0d28*/ 	.byte	0x04, 0x1e
        /*0d2a*/ 	.short	(.L_53 - .L_52)
.L_52:
        /*0d2c*/ 	.word	0x00000000


	//----- nvinfo : EIATTR_CBANK_PARAM_SIZE
	.align		4
.L_53:
        /*0d30*/ 	.byte	0x03, 0x19
        /*0d32*/ 	.short	0x0800


	//----- nvinfo : EIATTR_PARAM_CBANK
	.align		4
        /*0d34*/ 	.byte	0x04, 0x0a
        /*0d36*/ 	.short	(.L_55 - .L_54)
	.align		4
.L_54:
        /*0d38*/ 	.word	index@(.nv.constant0._ZN7cutlass13device_kernelINS_4gemm6kernel13GemmUniversalIN4cute5tupleIJiiiiEEENS1_10collective13CollectiveMmaINS1_35MainloopSm100TmaUmmaWarpSpecializedILi27ELi2ELi4ENS5_IJNS4_1CILi1EEESB_SB_EEEEENS5_IJNSA_ILi64EEESE_SE_EEEaNS5_IJlSB_lEEEaSG_NS4_8TiledMMAINS4_8MMA_AtomIJNS4_15SM100_MMA_S8_SSIaaiLi64ELi64ELNS4_4UMMA5MajorE0ELSL_0ELNSK_8SaturateE0EEEEEENS4_6LayoutISC_NS5_IJNSA_ILi0EEESQ_SQ_EEEEENS5_IJNS4_10UnderscoreEST_ST_EEEEENS4_13SM90_TMA_LOADENS4_14ComposedLayoutINS4_7SwizzleILi2ELi4ELi3EEENS4_18smem_ptr_flag_bitsILi8EEENSP_INS5_IJNSA_ILi8EEESE_EEENS5_IJSE_SB_EEEEEEEvNS4_8identityESW_S16_vS17_EENS_8epilogue10collective18CollectiveEpilogueINS19_23Sm100TmaWarpSpecializedILi1ELi1ELi32ELb0ELb0EEEJSF_NS5_IJNSP_ISE_SB_EES1E_EEEaSG_aSG_NS19_6fusion15FusionCallbacksIS1D_NS1G_17LinearCombinationIaiaiLNS_15FloatRoundStyleE2EEESF_S1F_JEEENS4_5SM1004TMEM4LOAD26SM100_TMEM_LOAD_16dp32b32xESW_S16_NS4_39AutoVectorizingCopyWithAssumedAlignmentILi128EEENS4_14SM90_TMA_STOREES16_S1R_S1R_EEEvvEEEEvNT_6ParamsE)
        /*0d3c*/ 	.short	0x0380
        /*0d3e*/ 	.short	0x0800


	//----- nvinfo : EIATTR_SW_WAR
	.align		4
.L_55:
        /*0d40*/ 	.byte	0x04, 0x36
        /*0d42*/ 	.short	(.L_57 - .L_56)
.L_56:
        /*0d44*/ 	.word	0x00000008
.L_57:


//--------------------- .nv.callgraph             --------------------------
	.section	.nv.callgraph,"",@"SHT_CUDA_CALLGRAPH"
	.align	4
	.sectionentsize	8
	.align		4
        /*0000*/ 	.word	0x00000000
	.align		4
        /*0004*/ 	.word	0xffffffff
	.align		4
        /*0008*/ 	.word	index@(_ZN7cutlass13device_kernelINS_4gemm6kernel13GemmUniversalIN4cute5tupleIJiiiiEEENS1_10collective13CollectiveMmaINS1_35MainloopSm100TmaUmmaWarpSpecializedILi27ELi2ELi4ENS5_IJNS4_1CILi1EEESB_SB_EEEEENS5_IJNSA_ILi64EEESE_SE_EEEaNS5_IJlSB_lEEEaSG_NS4_8TiledMMAINS4_8MMA_AtomIJNS4_15SM100_MMA_S8_SSIaaiLi64ELi64ELNS4_4UMMA5MajorE0ELSL_0ELNSK_8SaturateE0EEEEEENS4_6LayoutISC_NS5_IJNSA_ILi0EEESQ_SQ_EEEEENS5_IJNS4_10UnderscoreEST_ST_EEEEENS4_13SM90_TMA_LOADENS4_14ComposedLayoutINS4_7SwizzleILi2ELi4ELi3EEENS4_18smem_ptr_flag_bitsILi8EEENSP_INS5_IJNSA_ILi8EEESE_EEENS5_IJSE_SB_EEEEEEEvNS4_8identityESW_S16_vS17_EENS_8epilogue10collective18CollectiveEpilogueINS19_23Sm100TmaWarpSpecializedILi1ELi1ELi32ELb0ELb0EEEJSF_NS5_IJNSP_ISE_SB_EES1E_EEEaSG_aSG_NS19_6fusion15FusionCallbacksIS1D_NS1G_17LinearCombinationIaiaiLNS_15FloatRoundStyleE2EEESF_S1F_JEEENS4_5SM1004TMEM4LOAD26SM100_TMEM_LOAD_16dp32b32xESW_S16_NS4_39AutoVectorizingCopyWithAssumedAlignmentILi128EEENS4_14SM90_TMA_STOREES16_S1R_S1R_EEEvvEEEEvNT_6ParamsE)
	.align		4
        /*000c*/ 	.word	index@(__assertfail)
	.align		4
        /*0010*/ 	.word	0x00000000
	.align		4
        /*0014*/ 	.word	0xfffffffe
	.align		4
        /*0018*/ 	.word	0x00000000
	.align		4
        /*001c*/ 	.word	0xfffffffd
	.align		4
        /*0020*/ 	.word	0x00000000
	.align		4
        /*0024*/ 	.word	0xfffffffc


//--------------------- .nv.constant4             --------------------------
	.section	.nv.constant4,"a",@progbits
	.align	8
	.align		8
.nv.constant4:
        /*0000*/ 	.dword	__assertfail
	.align		8
        /*0008*/ 	.dword	__unnamed_1
	.align		8
        /*0010*/ 	.dword	__unnamed_2
	.align		8
        /*0018*/ 	.dword	_ZN40_INTERNAL_a4d2d4f7_4_k_cu_cedfedd3_361854cuda3std3__45__cpo5beginE
	.align		8
        /*0020*/ 	.dword	_ZN40_INTERNAL_a4d2d4f7_4_k_cu_cedfedd3_361854cuda3std3__45__cpo3endE
	.align		8
        /*0028*/ 	.dword	_ZN40_INTERNAL_a4d2d4f7_4_k_cu_cedfedd3_361854cuda3std3__45__cpo6cbeginE
	.align		8
        /*0030*/ 	.dword	_ZN40_INTERNAL_a4d2d4f7_4_k_cu_cedfedd3_361854cuda3std3__45__cpo4cendE
	.align		8
        /*0038*/ 	.dword	_ZN40_INTERNAL_a4d2d4f7_4_k_cu_cedfedd3_361854cuda3std3__442_GLOBAL__N__a4d2d4f7_4_k_cu_cedfedd3_361856ignoreE
	.align		8
        /*0040*/ 	.dword	_ZN40_INTERNAL_a4d2d4f7_4_k_cu_cedfedd3_361854cuda3std3__419piecewise_constructE
	.align		8
        /*0048*/ 	.dword	_ZN40_INTERNAL_a4d2d4f7_4_k_cu_cedfedd3_361854cuda3std3__48in_placeE
	.align		8
        /*0050*/ 	.dword	_ZN40_INTERNAL_a4d2d4f7_4_k_cu_cedfedd3_361854cuda3std6ranges3__45__cpo4swapE
	.align		8
        /*0058*/ 	.dword	_ZN40_INTERNAL_a4d2d4f7_4_k_cu_cedfedd3_361854cuda3std6ranges3__45__cpo9iter_moveE
	.align		8
        /*0060*/ 	.dword	_ZN40_INTERNAL_a4d2d4f7_4_k_cu_cedfedd3_361854cute7productE
	.align		8
        /*0068*/ 	.dword	_ZN40_INTERNAL_a4d2d4f7_4_k_cu_cedfedd3_361854cute1_E
	.align		8
        /*0070*/ 	.dword	$str$25
	.align		8
        /*0078*/ 	.dword	$str$26
	.align		8
        /*0080*/ 	.dword	$str$27
	.align		8
        /*0088*/ 	.dword	$str$28


//--------------------- .text._ZN7cutlass13device_kernelINS_4gemm6kernel13GemmUniversalIN4cute5tupleIJiiiiEEENS1_10collective13CollectiveMmaINS1_35MainloopSm100TmaUmmaWarpSpecializedILi27ELi2ELi4ENS5_IJNS4_1CILi1EEESB_SB_EEEEENS5_IJNSA_ILi64EEESE_SE_EEEaNS5_IJlSB_lEEEaSG_NS4_8TiledMMAINS4_8MMA_AtomIJNS4_15SM100_MMA_S8_SSIaaiLi64ELi64ELNS4_4UMMA5MajorE0ELSL_0ELNSK_8SaturateE0EEEEEENS4_6LayoutISC_NS5_IJNSA_ILi0EEESQ_SQ_EEEEENS5_IJNS4_10UnderscoreEST_ST_EEEEENS4_13SM90_TMA_LOADENS4_14ComposedLayoutINS4_7SwizzleILi2ELi4ELi3EEENS4_18smem_ptr_flag_bitsILi8EEENSP_INS5_IJNSA_ILi8EEESE_EEENS5_IJSE_SB_EEEEEEEvNS4_8identityESW_S16_vS17_EENS_8epilogue10collective18CollectiveEpilogueINS19_23Sm100TmaWarpSpecializedILi1ELi1ELi32ELb0ELb0EEEJSF_NS5_IJNSP_ISE_SB_EES1E_EEEaSG_aSG_NS19_6fusion15FusionCallbacksIS1D_NS1G_17LinearCombinationIaiaiLNS_15FloatRoundStyleE2EEESF_S1F_JEEENS4_5SM1004TMEM4LOAD26SM100_TMEM_LOAD_16dp32b32xESW_S16_NS4_39AutoVectorizingCopyWithAssumedAlignmentILi128EEENS4_14SM90_TMA_STOREES16_S1R_S1R_EEEvvEEEEvNT_6ParamsE --------------------------
	.section	.text._ZN7cutlass13device_kernelINS_4gemm6kernel13GemmUniversalIN4cute5tupleIJiiiiEEENS1_10collective13CollectiveMmaINS1_35MainloopSm100TmaUmmaWarpSpecializedILi27ELi2ELi4ENS5_IJNS4_1CILi1EEESB_SB_EEEEENS5_IJNSA_ILi64EEESE_SE_EEEaNS5_IJlSB_lEEEaSG_NS4_8TiledMMAINS4_8MMA_AtomIJNS4_15SM100_MMA_S8_SSIaaiLi64ELi64ELNS4_4UMMA5MajorE0ELSL_0ELNSK_8SaturateE0EEEEEENS4_6LayoutISC_NS5_IJNSA_ILi0EEESQ_SQ_EEEEENS5_IJNS4_10UnderscoreEST_ST_EEEEENS4_13SM90_TMA_LOADENS4_14ComposedLayoutINS4_7SwizzleILi2ELi4ELi3EEENS4_18smem_ptr_flag_bitsILi8EEENSP_INS5_IJNSA_ILi8EEESE_EEENS5_IJSE_SB_EEEEEEEvNS4_8identityESW_S16_vS17_EENS_8epilogue10collective18CollectiveEpilogueINS19_23Sm100TmaWarpSpecializedILi1ELi1ELi32ELb0ELb0EEEJSF_NS5_IJNSP_ISE_SB_EES1E_EEEaSG_aSG_NS19_6fusion15FusionCallbacksIS1D_NS1G_17LinearCombinationIaiaiLNS_15FloatRoundStyleE2EEESF_S1F_JEEENS4_5SM1004TMEM4LOAD26SM100_TMEM_LOAD_16dp32b32xESW_S16_NS4_39AutoVectorizingCopyWithAssumedAlignmentILi128EEENS4_14SM90_TMA_STOREES16_S1R_S1R_EEEvvEEEEvNT_6ParamsE,"ax",@progbits
	.align	128
.text._ZN7cutlass13device_kernelINS_4gemm6kernel13GemmUniversalIN4cute5tupleIJiiiiEEENS1_10collective13CollectiveMmaINS1_35MainloopSm100TmaUmmaWarpSpecializedILi27ELi2ELi4ENS5_IJNS4_1CILi1EEESB_SB_EEEEENS5_IJNSA_ILi64EEESE_SE_EEEaNS5_IJlSB_lEEEaSG_NS4_8TiledMMAINS4_8MMA_AtomIJNS4_15SM100_MMA_S8_SSIaaiLi64ELi64ELNS4_4UMMA5MajorE0ELSL_0ELNSK_8SaturateE0EEEEEENS4_6LayoutISC_NS5_IJNSA_ILi0EEESQ_SQ_EEEEENS5_IJNS4_10UnderscoreEST_ST_EEEEENS4_13SM90_TMA_LOADENS4_14ComposedLayoutINS4_7SwizzleILi2ELi4ELi3EEENS4_18smem_ptr_flag_bitsILi8EEENSP_INS5_IJNSA_ILi8EEESE_EEENS5_IJSE_SB_EEEEEEEvNS4_8identityESW_S16_vS17_EENS_8epilogue10collective18CollectiveEpilogueINS19_23Sm100TmaWarpSpecializedILi1ELi1ELi32ELb0ELb0EEEJSF_NS5_IJNSP_ISE_SB_EES1E_EEEaSG_aSG_NS19_6fusion15FusionCallbacksIS1D_NS1G_17LinearCombinationIaiaiLNS_15FloatRoundStyleE2EEESF_S1F_JEEENS4_5SM1004TMEM4LOAD26SM100_TMEM_LOAD_16dp32b32xESW_S16_NS4_39AutoVectorizingCopyWithAssumedAlignmentILi128EEENS4_14SM90_TMA_STOREES16_S1R_S1R_EEEvvEEEEvNT_6ParamsE:
        .type           _ZN7cutlass13device_kernelINS_4gemm6kernel13GemmUniversalIN4cute5tupleIJiiiiEEENS1_10collective13CollectiveMmaINS1_35MainloopSm100TmaUmmaWarpSpecializedILi27ELi2ELi4ENS5_IJNS4_1CILi1EEESB_SB_EEEEENS5_IJNSA_ILi64EEESE_SE_EEEaNS5_IJlSB_lEEEaSG_NS4_8TiledMMAINS4_8MMA_AtomIJNS4_15SM100_MMA_S8_SSIaaiLi64ELi64ELNS4_4UMMA5MajorE0ELSL_0ELNSK_8SaturateE0EEEEEENS4_6LayoutISC_NS5_IJNSA_ILi0EEESQ_SQ_EEEEENS5_IJNS4_10UnderscoreEST_ST_EEEEENS4_13SM90_TMA_LOADENS4_14ComposedLayoutINS4_7SwizzleILi2ELi4ELi3EEENS4_18smem_ptr_flag_bitsILi8EEENSP_INS5_IJNSA_ILi8EEESE_EEENS5_IJSE_SB_EEEEEEEvNS4_8identityESW_S16_vS17_EENS_8epilogue10collective18CollectiveEpilogueINS19_23Sm100TmaWarpSpecializedILi1ELi1ELi32ELb0ELb0EEEJSF_NS5_IJNSP_ISE_SB_EES1E_EEEaSG_aSG_NS19_6fusion15FusionCallbacksIS1D_NS1G_17LinearCombinationIaiaiLNS_15FloatRoundStyleE2EEESF_S1F_JEEENS4_5SM1004TMEM4LOAD26SM100_TMEM_LOAD_16dp32b32xESW_S16_NS4_39AutoVectorizingCopyWithAssumedAlignmentILi128EEENS4_14SM90_TMA_STOREES16_S1R_S1R_EEEvvEEEEvNT_6ParamsE,@function
        .size           _ZN7cutlass13device_kernelINS_4gemm6kernel13GemmUniversalIN4cute5tupleIJiiiiEEENS1_10collective13CollectiveMmaINS1_35MainloopSm100TmaUmmaWarpSpecializedILi27ELi2ELi4ENS5_IJNS4_1CILi1EEESB_SB_EEEEENS5_IJNSA_ILi64EEESE_SE_EEEaNS5_IJlSB_lEEEaSG_NS4_8TiledMMAINS4_8MMA_AtomIJNS4_15SM100_MMA_S8_SSIaaiLi64ELi64ELNS4_4UMMA5MajorE0ELSL_0ELNSK_8SaturateE0EEEEEENS4_6LayoutISC_NS5_IJNSA_ILi0EEESQ_SQ_EEEEENS5_IJNS4_10UnderscoreEST_ST_EEEEENS4_13SM90_TMA_LOADENS4_14ComposedLayoutINS4_7SwizzleILi2ELi4ELi3EEENS4_18smem_ptr_flag_bitsILi8EEENSP_INS5_IJNSA_ILi8EEESE_EEENS5_IJSE_SB_EEEEEEEvNS4_8identityESW_S16_vS17_EENS_8epilogue10collective18CollectiveEpilogueINS19_23Sm100TmaWarpSpecializedILi1ELi1ELi32ELb0ELb0EEEJSF_NS5_IJNSP_ISE_SB_EES1E_EEEaSG_aSG_NS19_6fusion15FusionCallbacksIS1D_NS1G_17LinearCombinationIaiaiLNS_15FloatRoundStyleE2EEESF_S1F_JEEENS4_5SM1004TMEM4LOAD26SM100_TMEM_LOAD_16dp32b32xESW_S16_NS4_39AutoVectorizingCopyWithAssumedAlignmentILi128EEENS4_14SM90_TMA_STOREES16_S1R_S1R_EEEvvEEEEvNT_6ParamsE,(.L_x_198 - _ZN7cutlass13device_kernelINS_4gemm6kernel13GemmUniversalIN4cute5tupleIJiiiiEEENS1_10collective13CollectiveMmaINS1_35MainloopSm100TmaUmmaWarpSpecializedILi27ELi2ELi4ENS5_IJNS4_1CILi1EEESB_SB_EEEEENS5_IJNSA_ILi64EEESE_SE_EEEaNS5_IJlSB_lEEEaSG_NS4_8TiledMMAINS4_8MMA_AtomIJNS4_15SM100_MMA_S8_SSIaaiLi64ELi64ELNS4_4UMMA5MajorE0ELSL_0ELNSK_8SaturateE0EEEEEENS4_6LayoutISC_NS5_IJNSA_ILi0EEESQ_SQ_EEEEENS5_IJNS4_10UnderscoreEST_ST_EEEEENS4_13SM90_TMA_LOADENS4_14ComposedLayoutINS4_7SwizzleILi2ELi4ELi3EEENS4_18smem_ptr_flag_bitsILi8EEENSP_INS5_IJNSA_ILi8EEESE_EEENS5_IJSE_SB_EEEEEEEvNS4_8identityESW_S16_vS17_EENS_8epilogue10collective18CollectiveEpilogueINS19_23Sm100TmaWarpSpecializedILi1ELi1ELi32ELb0ELb0EEEJSF_NS5_IJNSP_ISE_SB_EES1E_EEEaSG_aSG_NS19_6fusion15FusionCallbacksIS1D_NS1G_17LinearCombinationIaiaiLNS_15FloatRoundStyleE2EEESF_S1F_JEEENS4_5SM1004TMEM4LOAD26SM100_TMEM_LOAD_16dp32b32xESW_S16_NS4_39AutoVectorizingCopyWithAssumedAlignmentILi128EEENS4_14SM90_TMA_STOREES16_S1R_S1R_EEEvvEEEEvNT_6ParamsE)
        .other          _ZN7cutlass13device_kernelINS_4gemm6kernel13GemmUniversalIN4cute5tupleIJiiiiEEENS1_10collective13CollectiveMmaINS1_35MainloopSm100TmaUmmaWarpSpecializedILi27ELi2ELi4ENS5_IJNS4_1CILi1EEESB_SB_EEEEENS5_IJNSA_ILi64EEESE_SE_EEEaNS5_IJlSB_lEEEaSG_NS4_8TiledMMAINS4_8MMA_AtomIJNS4_15SM100_MMA_S8_SSIaaiLi64ELi64ELNS4_4UMMA5MajorE0ELSL_0ELNSK_8SaturateE0EEEEEENS4_6LayoutISC_NS5_IJNSA_ILi0EEESQ_SQ_EEEEENS5_IJNS4_10UnderscoreEST_ST_EEEEENS4_13SM90_TMA_LOADENS4_14ComposedLayoutINS4_7SwizzleILi2ELi4ELi3EEENS4_18smem_ptr_flag_bitsILi8EEENSP_INS5_IJNSA_ILi8EEESE_EEENS5_IJSE_SB_EEEEEEEvNS4_8identityESW_S16_vS17_EENS_8epilogue10collective18CollectiveEpilogueINS19_23Sm100TmaWarpSpecializedILi1ELi1ELi32ELb0ELb0EEEJSF_NS5_IJNSP_ISE_SB_EES1E_EEEaSG_aSG_NS19_6fusion15FusionCallbacksIS1D_NS1G_17LinearCombinationIaiaiLNS_15FloatRoundStyleE2EEESF_S1F_JEEENS4_5SM1004TMEM4LOAD26SM100_TMEM_LOAD_16dp32b32xESW_S16_NS4_39AutoVectorizingCopyWithAssumedAlignmentILi128EEENS4_14SM90_TMA_STOREES16_S1R_S1R_EEEvvEEEEvNT_6ParamsE,@"STO_CUDA_ENTRY STV_DEFAULT"
_ZN7cutlass13device_kernelINS_4gemm6kernel13GemmUniversalIN4cute5tupleIJiiiiEEENS1_10collective13CollectiveMmaINS1_35MainloopSm100TmaUmmaWarpSpecializedILi27ELi2ELi4ENS5_IJNS4_1CILi1EEESB_SB_EEEEENS5_IJNSA_ILi64EEESE_SE_EEEaNS5_IJlSB_lEEEaSG_NS4_8TiledMMAINS4_8MMA_AtomIJNS4_15SM100_MMA_S8_SSIaaiLi64ELi64ELNS4_4UMMA5MajorE0ELSL_0ELNSK_8SaturateE0EEEEEENS4_6LayoutISC_NS5_IJNSA_ILi0EEESQ_SQ_EEEEENS5_IJNS4_10UnderscoreEST_ST_EEEEENS4_13SM90_TMA_LOADENS4_14ComposedLayoutINS4_7SwizzleILi2ELi4ELi3EEENS4_18smem_ptr_flag_bitsILi8EEENSP_INS5_IJNSA_ILi8EEESE_EEENS5_IJSE_SB_EEEEEEEvNS4_8identityESW_S16_vS17_EENS_8epilogue10collective18CollectiveEpilogueINS19_23Sm100TmaWarpSpecializedILi1ELi1ELi32ELb0ELb0EEEJSF_NS5_IJNSP_ISE_SB_EES1E_EEEaSG_aSG_NS19_6fusion15FusionCallbacksIS1D_NS1G_17LinearCombinationIaiaiLNS_15FloatRoundStyleE2EEESF_S1F_JEEENS4_5SM1004TMEM4LOAD26SM100_TMEM_LOAD_16dp32b32xESW_S16_NS4_39AutoVectorizingCopyWithAssumedAlignmentILi128EEENS4_14SM90_TMA_STOREES16_S1R_S1R_EEEvvEEEEvNT_6ParamsE:
[----:B------:R-:W1:Y:S01]  /*0000*/  LDC R1, c[0x0][0x37c] ;  /* 0x0000df00ff017b82 */ /* 0x000e620000000800 */
[----:B------:R-:W2:Y:S01]  /*0010*/  S2R R103, SR_TID.X ;  /* 0x0000000000677919 */ /* 0x000ea20000002100 */
[----:B------:R-:W3:Y:S01]  /*0020*/  LDCU.64 UR4, c[0x0][0x890] ;  /* 0x00011200ff0477ac */ /* 0x000ee20008000a00 */
[----:B------:R-:W-:Y:S02]  /*0030*/  PRMT R98, RZ, 0x7610, R98 ;  /* 0x00007610ff627816 */ /* 0x000fe40000000062 */
[----:B------:R-:W-:Y:S01]  /*0040*/  ELECT P5, URZ, PT ;  /* 0x0000000000ff782f */ /* 0x000fe200038a0000 */
[----:B------:R-:W4:Y:S01]  /*0050*/  LDCU.64 UR40, c[0x0][0x358] ;  /* 0x00006b00ff2877ac */ /* 0x000f220008000a00 */
[----:B---3--:R-:W-:-:S04]  /*0060*/  UISETP.NE.U32.AND UP0, UPT, UR4, URZ, UPT ;  /* 0x000000ff0400728c */ /* 0x008fc8000bf05070 */
[----:B------:R-:W-:Y:S01]  /*0070*/  UISETP.NE.AND.EX UP0, UPT, UR5, URZ, UPT, UP0 ;  /* 0x000000ff0500728c */ /* 0x000fe2000bf05300 */
[----:B--2---:R-:W-:-:S05]  /*0080*/  SHF.R.U32.HI R106, RZ, 0x5, R103 ;  /* 0x00000005ff6a7819 */ /* 0x004fca0000011667 */
[----:B------:R-:W2:Y:S02]  /*0090*/  SHFL.IDX PT, R0, R106, RZ, 0x1f ;  /* 0x00001fff6a007589 */ /* 0x000ea400000e0000 */
[----:B--2---:R-:W-:Y:S01]  /*00a0*/  R2UR UR8, R0 ;  /* 0x00000000000872ca */ /* 0x004fe200000e0000 */
[----:B-1--4-:R-:W-:-:S14]  /*00b0*/  BRA.U UP0, `(.L_x_0) ;  /* 0x00000001002c7547 */ /* 0x012fdc000b800000 */
[----:B------:R-:W1:Y:S02]  /*00c0*/  LDCU.64 UR6, c[0x0][0x888] ;  /* 0x00011100ff0677ac */ /* 0x000e640008000a00 */
[----:B-1----:R-:W-:-:S04]  /*00d0*/  UISETP.NE.U32.AND UP0, UPT, UR6, URZ, UPT ;  /* 0x000000ff0600728c */ /* 0x002fc8000bf05070 */
[----:B------:R-:W-:-:S09]  /*00e0*/  UISETP.NE.AND.EX UP0, UPT, UR7, URZ, UPT, UP0 ;  /* 0x000000ff0700728c */ /* 0x000fd2000bf05300 */
[----:B------:R-:W-:Y:S05]  /*00f0*/  BRA.U !UP0, `(.L_x_1) ;  /* 0x0000000108107547 */ /* 0x000fea000b800000 */
[----:B------:R-:W1:Y:S02]  /*0100*/  LDC.64 R48, c[0x0][0x888] ;  /* 0x00022200ff307b82 */ /* 0x000e640000000a00 */
[----:B-1----:R1:W5:Y:S01]  /*0110*/  LDG.E R48, desc[UR40][R48.64] ;  /* 0x0000002830307981 */ /* 0x002362000c1e1900 */
[----:B------:R-:W-:Y:S01]  /*0120*/  HFMA2 R98, -RZ, RZ, 0, 5.9604644775390625e-08 ;  /* 0x00000001ff627431 */ /* 0x000fe200000001ff */
[----:B------:R-:W-:Y:S05]  /*0130*/  BRA `(.L_x_0) ;  /* 0x00000000000c7947 */ /* 0x000fea0003800000 */
.L_x_1:
[----:B------:R-:W1:Y:S01]  /*0140*/  LDCU UR6, c[0x0][0x880] ;  /* 0x00011000ff0677ac */ /* 0x000e620008000800 */
[----:B------:R-:W-:Y:S01]  /*0150*/  HFMA2 R98, -RZ, RZ, 0, 5.9604644775390625e-08 ;  /* 0x00000001ff627431 */ /* 0x000fe200000001ff */
[----:B-1----:R-:W-:-:S07]  /*0160*/  MOV R48, UR6 ;  /* 0x0000000600307c02 */ /* 0x002fce0008000f00 */
.L_x_0:
[----:B------:R-:W2:Y:S02]  /*0170*/  LDCU.64 UR6, c[0x0][0x8b0] ;  /* 0x00011600ff0677ac */ /* 0x000ea40008000a00 */
[----:B--2---:R-:W-:-:S04]  /*0180*/  UISETP.NE.U32.AND UP0, UPT, UR6, URZ, UPT ;  /* 0x000000ff0600728c */ /* 0x004fc8000bf05070 */
[----:B------:R-:W-:-:S09]  /*0190*/  UISETP.NE.AND.EX UP0, UPT, UR7, URZ, UPT, UP0 ;  /* 0x000000ff0700728c */ /* 0x000fd2000bf05300 */
[----:B------:R-:W-:Y:S05]  /*01a0*/  BRA.U UP0, `(.L_x_2) ;  /* 0x0000000100247547 */ /* 0x000fea000b800000 */
[----:B------:R-:W2:Y:S02]  /*01b0*/  LDCU.64 UR6, c[0x0][0x8a8] ;  /* 0x00011500ff0677ac */ /* 0x000ea40008000a00 */
[----:B--2---:R-:W-:-:S04]  /*01c0*/  UISETP.NE.U32.AND UP0, UPT, UR6, URZ, UPT ;  /* 0x000000ff0600728c */ /* 0x004fc8000bf05070 */
[----:B------:R-:W-:-:S09]  /*01d0*/  UISETP.NE.AND.EX UP0, UPT, UR7, URZ, UPT, UP0 ;  /* 0x000000ff0700728c */ /* 0x000fd2000bf05300 */
[----:B------:R-:W-:Y:S05]  /*01e0*/  BRA.U !UP0, `(.L_x_3) ;  /* 0x00000001080c7547 */ /* 0x000fea000b800000 */
[----:B------:R-:W2:Y:S02]  /*01f0*/  LDC.64 R2, c[0x0][0x8a8] ;  /* 0x00022a00ff027b82 */ /* 0x000ea40000000a00 */
[----:B--2---:R2:W5:Y:S01]  /*0200*/  LDG.E R47, desc[UR40][R2.64] ;  /* 0x00000028022f7981 */ /* 0x004562000c1e1900 */
[----:B------:R-:W-:Y:S05]  /*0210*/  BRA `(.L_x_2) ;  /* 0x0000000000087947 */ /* 0x000fea0003800000 */
.L_x_3:
[----:B------:R-:W2:Y:S02]  /*0220*/  LDCU UR6, c[0x0][0x8a0] ;  /* 0x00011400ff0677ac */ /* 0x000ea40008000800 */
[----:B--2---:R-:W-:Y:S02]  /*0230*/  MOV R47, UR6 ;  /* 0x00000006002f7c02 */ /* 0x004fe40008000f00 */
.L_x_2:
[----:B------:R-:W-:Y:S01]  /*0240*/  IMAD.U32 R0, RZ, RZ, UR8 ;  /* 0x00000008ff007e24 */ /* 0x000fe2000f8e00ff */
[----:B------:R-:W-:Y:S04]  /*0250*/  BSSY.RECONVERGENT B0, `(.L_x_4) ;  /* 0x000000c000007945 */ /* 0x000fe80003800200 */
[C---:B------:R-:W-:Y:S02]  /*0260*/  ISETP.NE.OR P1, PT, R0.reuse, 0x1, !P5 ;  /* 0x000000010000780c */ /* 0x040fe40006f25670 */
[----:B------:R-:W-:-:S11]  /*0270*/  ISETP.NE.OR P0, PT, R0, 0x3, !P5 ;  /* 0x000000030000780c */ /* 0x000fd60006f05670 */
[----:B------:R-:W-:Y:S05]  /*0280*/  @P1 BRA `(.L_x_5) ;  /* 0x0000000000201947 */ /* 0x000fea0003800000 */
[----:B------:R-:W3:Y:S02]  /*0290*/  LDCU.64 UR6, c[0x0][0x348] ;  /* 0x00006900ff0677ac */ /* 0x000ee40008000a00 */
[----:B---3--:R-:W-:Y:S02]  /*02a0*/  UIADD3 UR10, UP1, UPT, UR6, 0x80, URZ ;  /* 0x00000080060a7890 */ /* 0x008fe4000ff3e0ff */
[----:B------:R-:W-:Y:S02]  /*02b0*/  UIADD3 UR6, UP0, UPT, UR6, 0x180, URZ ;  /* 0x0000018006067890 */ /* 0x000fe4000ff1e0ff */
[----:B------:R-:W-:Y:S02]  /*02c0*/  UIADD3.X UR11, UPT, UPT, URZ, UR7, URZ, UP1, !UPT ;  /* 0x00000007ff0b7290 */ /* 0x000fe40008ffe4ff */
[----:B------:R-:W-:-:S07]  /*02d0*/  UIADD3.X UR7, UPT, UPT, URZ, UR7, URZ, UP0, !UPT ;  /* 0x00000007ff077290 */ /* 0x000fce00087fe4ff */
[----:B------:R3:W-:Y:S02]  /*02e0*/  UTMACCTL.PF [UR10] ;  /* 0x000000000a0079b9 */ /* 0x0007e40008040000 */
[----:B------:R3:W-:Y:S02]  /*02f0*/  UTMACCTL.PF [UR6] ;  /* 0x00000000060079b9 */ /* 0x0007e40008040000 */
[----:B---3--:R-:W-:Y:S01]  /*0300*/  NOP ;  /* 0x0000000000007918 */ /* 0x008fe20000000000 */
.L_x_5:
[----:B------:R-:W-:Y:S05]  /*0310*/  BSYNC.RECONVERGENT B0 ;  /* 0x0000000000007941 */ /* 0x000fea0003800200 */
.L_x_4:
[----:B------:R-:W-:Y:S04]  /*0320*/  BSSY.RECONVERGENT B0, `(.L_x_6) ;  /* 0x000000a000007945 */ /* 0x000fe80003800200 */
        /* <DEDUP_REMOVED lines=9> */
.L_x_7:
[----:B------:R-:W-:Y:S05]  /*03c0*/  BSYNC.RECONVERGENT B0 ;  /* 0x0000000000007941 */ /* 0x000fea0003800200 */
.L_x_6:
[----:B------:R-:W3:Y:S01]  /*03d0*/  LDCU.64 UR6, c[0x0][0x888] ;  /* 0x00011100ff0677ac */ /* 0x000ee20008000a00 */
[----:B------:R-:W-:Y:S02]  /*03e0*/  UISETP.EQ.U32.AND UP1, UPT, UR4, URZ, UPT ;  /* 0x000000ff0400728c */ /* 0x000fe4000bf22070 */
[----:B------:R-:W-:Y:S02]  /*03f0*/  UPLOP3.LUT UP2, UPT, UPT, UPT, UPT, 0x80, 0x8 ;  /* 0x000000000008789c */ /* 0x000fe40003f4f070 */
[----:B---3--:R-:W-:-:S04]  /*0400*/  UISETP.NE.U32.AND UP0, UPT, UR6, URZ, UPT ;  /* 0x000000ff0600728c */ /* 0x008fc8000bf05070 */
[----:B------:R-:W-:-:S04]  /*0410*/  UISETP.NE.AND.EX UP0, UPT, UR7, URZ, UPT, UP0 ;  /* 0x000000ff0700728c */ /* 0x000fc8000bf05300 */
[----:B------:R-:W-:-:S04]  /*0420*/  UISETP.EQ.OR.EX UP3, UPT, UR5, URZ, !UP0, UP1 ;  /* 0x000000ff0500728c */ /* 0x000fc8000c762710 */
[----:B------:R-:W-:-:S05]  /*0430*/  UP2UR UR44, UPR, URZ, 0x8 ;  /* 0x00000008ff2c7883 */ /* 0x000fca0008000000 */
[----:B------:R-:W-:Y:S07]  /*0440*/  BRA.U !UP3, `(.L_x_8) ;  /* 0x000000010b207547 */ /* 0x000fee000b800000 */
[----:B-----5:R-:W-:Y:S01]  /*0450*/  R2UR UR6, R48 ;  /* 0x00000000300672ca */ /* 0x020fe200000e0000 */
[----:B------:R-:W-:Y:S02]  /*0460*/  UISETP.NE.U32.AND UP2, UPT, UR4, URZ, UPT ;  /* 0x000000ff0400728c */ /* 0x000fe4000bf45070 */
[----:B------:R-:W-:Y:S02]  /*0470*/  USEL UR4, URZ, 0xffffffff, UP0 ;  /* 0xffffffffff047887 */ /* 0x000fe40008000000 */
[----:B------:R-:W-:-:S08]  /*0480*/  UISETP.NE.AND.EX UP2, UPT, UR5, URZ, UPT, UP2 ;  /* 0x000000ff0500728c */ /* 0x000fd0000bf45320 */
[----:B------:R-:W-:-:S04]  /*0490*/  UISETP.NE.AND UP1, UPT, UR6, URZ, UPT ;  /* 0x000000ff0600728c */ /* 0x000fc8000bf25270 */
[----:B------:R-:W-:-:S04]  /*04a0*/  @!UP2 USEL UR4, URZ, 0xffffffff, UP1 ;  /* 0xffffffffff04a887 */ /* 0x000fc80008800000 */
[----:B------:R-:W-:-:S04]  /*04b0*/  ULOP3.LUT UR4, UR4, 0x1, URZ, 0xc0, !UPT ;  /* 0x0000000104047892 */ /* 0x000fc8000f8ec0ff */
[----:B------:R-:W-:-:S11]  /*04c0*/  UISETP.NE.U32.AND UP2, UPT, UR4, 0x1, UPT ;  /* 0x000000010400788c */ /* 0x000fd6000bf45070 */
.L_x_8:
[----:B--2---:R-:W2:Y:S01]  /*04d0*/  SHFL.IDX PT, R2, R106, RZ, 0x1f ;  /* 0x00001fff6a027589 */ /* 0x004ea200000e0000 */
[----:B------:R-:W-:-:S04]  /*04e0*/  UISETP.NE.AND UP1, UPT, UR8, 0x2, UPT ;  /* 0x000000020800788c */ /* 0x000fc8000bf25270 */
[----:B------:R-:W-:Y:S01]  /*04f0*/  USEL UR13, URZ, 0x1, UP1 ;  /* 0x00000001ff0d7887 */ /* 0x000fe20008800000 */
[----:B--2---:R-:W-:-:S13]  /*0500*/  ISETP.NE.AND P0, PT, R2, RZ, PT ;  /* 0x000000ff0200720c */ /* 0x004fda0003f05270 */
[----:B------:R-:W-:Y:S05]  /*0510*/  @P0 BRA `(.L_x_9) ;  /* 0x00000004000c0947 */ /* 0x000fea0003800000 */
[----:B------:R-:W-:Y:S01]  /*0520*/  ELECT P0, URZ, PT ;  /* 0x0000000000ff782f */ /* 0x000fe20003800000 */
[----:B------:R-:W-:-:S12]  /*0530*/  BSSY.RECONVERGENT B0, `(.L_x_9) ;  /* 0x0000041000007945 */ /* 0x000fd80003800200 */
[----:B------:R-:W-:Y:S05]  /*0540*/  @!P0 BRA `(.L_x_10) ;  /* 0x0000000000fc8947 */ /* 0x000fea0003800000 */
[----:B------:R-:W2:Y:S01]  /*0550*/  S2UR UR5, SR_CgaCtaId ;  /* 0x00000000000579c3 */ /* 0x000ea20000008800 */
[----:B------:R-:W-:Y:S01]  /*0560*/  UMOV UR6, 0x400 ;  /* 0x0000040000067882 */ /* 0x000fe20000000000 */
[----:B------:R-:W-:Y:S01]  /*0570*/  UMOV UR4, 0x1 ;  /* 0x0000000100047882 */ /* 0x000fe20000000000 */
[----:B--2---:R-:W-:Y:S02]  /*0580*/  ULEA UR5, UR5, UR6, 0x18 ;  /* 0x0000000605057291 */ /* 0x004fe4000f8ec0ff */
[----:B------:R-:W-:-:S04]  /*0590*/  UIADD3 UR6, UPT, UPT, -UR4, 0x100000, URZ ;  /* 0x0010000004067890 */ /* 0x000fc8000fffe1ff */
[----:B------:R-:W-:Y:S02]  /*05a0*/  USHF.L.U32 UR7, UR6, 0xb, URZ ;  /* 0x0000000b06077899 */ /* 0x000fe400080006ff */
[----:B------:R-:W-:Y:S01]  /*05b0*/  USHF.L.U32 UR6, UR6, 0x1, URZ ;  /* 0x0000000106067899 */ /* 0x000fe200080006ff */
[----:B------:R-:W2:Y:S11]  /*05c0*/  FENCE.VIEW.ASYNC.S ;  /* 0x00000000000073c6 */ /* 0x000eb60000000000 */
[----:B--2---:R2:W3:Y:S01]  /*05d0*/  SYNCS.EXCH.64 URZ, [UR5], UR6 ;  /* 0x0000000605ff75b2 */ /* 0x0044e20008000100 */
[----:B------:R2:W4:Y:S01]  /*05e0*/  SYNCS.EXCH.64 URZ, [UR5+0xd8], UR6 ;  /* 0x0000d80605ff75b2 */ /* 0x0005220008000100 */
[----:B------:R2:W1:Y:S01]  /*05f0*/  SYNCS.EXCH.64 URZ, [UR5+0x8], UR6 ;  /* 0x0000080605ff75b2 */ /* 0x0004620008000100 */
        /* <DEDUP_REMOVED lines=50> */
[----:B------:R2:W1:Y:S02]  /*0920*/  SYNCS.EXCH.64 URZ, [UR5+0x1a8], UR6 ;  /* 0x0001a80605ff75b2 */ /* 0x0004640008000100 */
[----:B--234-:R-:W-:Y:S01]  /*0930*/  NOP ;  /* 0x0000000000007918 */ /* 0x01cfe20000000000 */
.L_x_10:
[----:B------:R-:W-:Y:S05]  /*0940*/  BSYNC.RECONVERGENT B0 ;  /* 0x0000000000007941 */ /* 0x000fea0003800200 */
.L_x_9:
[----:B------:R-:W2:Y:S01]  /*0950*/  SHFL.IDX PT, R2, R106, RZ, 0x1f ;  /* 0x00001fff6a027589 */ /* 0x000ea200000e0000 */
[----:B------:R-:W-:Y:S01]  /*0960*/  NOP ;  /* 0x0000000000007918 */ /* 0x000fe20000000000 */
[----:B--2---:R-:W-:-:S13]  /*0970*/  ISETP.NE.AND P0, PT, R2, 0x1, PT ;  /* 0x000000010200780c */ /* 0x004fda0003f05270 */
[----:B------:R-:W-:Y:S05]  /*0980*/  @P0 BRA `(.L_x_11) ;  /* 0x0000000000400947 */ /* 0x000fea0003800000 */
[----:B------:R-:W2:Y:S01]  /*0990*/  S2UR UR6, SR_CgaCtaId ;  /* 0x00000000000679c3 */ /* 0x000ea20000008800 */
[----:B------:R-:W-:Y:S01]  /*09a0*/  UMOV UR7, 0x400 ;  /* 0x0000040000077882 */ /* 0x000fe20000000000 */
[----:B------:R-:W-:Y:S01]  /*09b0*/  UMOV UR5, 0x20 ;  /* 0x0000002000057882 */ /* 0x000fe20000000000 */
[----:B------:R-:W-:Y:S01]  /*09c0*/  UMOV UR4, 0x80 ;  /* 0x0000008000047882 */ /* 0x000fe20000000000 */
[----:B------:R-:W-:-:S04]  /*09d0*/  UIADD3 UR10, UPT, UPT, -UR5, 0x100000, URZ ;  /* 0x00100000050a7890 */ /* 0x000fc8000fffe1ff */
[----:B------:R-:W-:Y:S02]  /*09e0*/  USHF.L.U32 UR11, UR10, 0xb, URZ ;  /* 0x0000000b0a0b7899 */ /* 0x000fe400080006ff */
[----:B------:R-:W-:Y:S02]  /*09f0*/  USHF.L.U32 UR10, UR10, 0x1, URZ ;  /* 0x000000010a0a7899 */ /* 0x000fe400080006ff */
[----:B------:R-:W-:-:S04]  /*0a00*/  UIADD3 UR4, UPT, UPT, -UR4, 0x100000, URZ ;  /* 0x0010000004047890 */ /* 0x000fc8000fffe1ff */
[----:B------:R-:W-:Y:S02]  /*0a10*/  USHF.L.U32 UR5, UR4, 0xb, URZ ;  /* 0x0000000b04057899 */ /* 0x000fe400080006ff */
[----:B------:R-:W-:Y:S01]  /*0a20*/  USHF.L.U32 UR4, UR4, 0x1, URZ ;  /* 0x0000000104047899 */ /* 0x000fe200080006ff */
[----:B------:R-:W-:Y:S01]  /*0a30*/  ELECT P0, URZ, PT ;  /* 0x0000000000ff782f */ /* 0x000fe20003800000 */
[----:B--2---:R-:W-:Y:S01]  /*0a40*/  ULEA UR6, UR6, UR7, 0x18 ;  /* 0x0000000706067291 */ /* 0x004fe2000f8ec0ff */
[----:B------:R-:W2:Y:S11]  /*0a50*/  FENCE.VIEW.ASYNC.S ;  /* 0x00000000000073c6 */ /* 0x000eb60000000000 */
[----:B--2---:R2:W3:Y:S01]  /*0a60*/  SYNCS.EXCH.64 URZ, [UR6+0x1b0], UR10 ;  /* 0x0001b00a06ff75b2 */ /* 0x0044e20008000100 */
[----:B------:R2:W4:Y:S01]  /*0a70*/  SYNCS.EXCH.64 URZ, [UR6+0x1b8], UR4 ;  /* 0x0001b80406ff75b2 */ /* 0x0005220008000100 */
[----:B------:R-:W-:Y:S01]  /*0a80*/  NOP ;  /* 0x0000000000007918 */ /* 0x000fe20000000000 */
.L_x_11:
[----:B------:R-:W1:Y:S01]  /*0a90*/  SHFL.IDX PT, R2, R106, RZ, 0x1f ;  /* 0x00001fff6a027589 */ /* 0x000e6200000e0000 */
[----:B------:R-:W-:Y:S01]  /*0aa0*/  NOP ;  /* 0x0000000000007918 */ /* 0x000fe20000000000 */
[----:B-1----:R-:W-:-:S13]  /*0ab0*/  ISETP.NE.AND P0, PT, R2, 0x3, PT ;  /* 0x000000030200780c */ /* 0x002fda0003f05270 */
[----:B------:R-:W-:Y:S05]  /*0ac0*/  @P0 BRA `(.L_x_12) ;  /* 0x0000000000300947 */ /* 0x000fea0003800000 */
[----:B--2---:R-:W1:Y:S01]  /*0ad0*/  S2UR UR5, SR_CgaCtaId ;  /* 0x00000000000579c3 */ /* 0x004e620000008800 */
[----:B------:R-:W-:Y:S01]  /*0ae0*/  UMOV UR6, 0x400 ;  /* 0x0000040000067882 */ /* 0x000fe20000000000 */
[----:B------:R-:W-:Y:S01]  /*0af0*/  UMOV UR4, 0x20 ;  /* 0x0000002000047882 */ /* 0x000fe20000000000 */
[----:B------:R-:W-:Y:S01]  /*0b00*/  ELECT P0, URZ, PT ;  /* 0x0000000000ff782f */ /* 0x000fe20003800000 */
[----:B-1----:R-:W-:Y:S02]  /*0b10*/  ULEA UR5, UR5, UR6, 0x18 ;  /* 0x0000000605057291 */ /* 0x002fe4000f8ec0ff */
[----:B------:R-:W-:-:S04]  /*0b20*/  UIADD3 UR6, UPT, UPT, -UR4, 0x100000, URZ ;  /* 0x0010000004067890 */ /* 0x000fc8000fffe1ff */
[----:B------:R-:W-:Y:S02]  /*0b30*/  USHF.L.U32 UR7, UR6, 0xb, URZ ;  /* 0x0000000b06077899 */ /* 0x000fe400080006ff */
[----:B------:R-:W-:Y:S01]  /*0b40*/  USHF.L.U32 UR6, UR6, 0x1, URZ ;  /* 0x0000000106067899 */ /* 0x000fe200080006ff */
[----:B------:R-:W1:Y:S11]  /*0b50*/  FENCE.VIEW.ASYNC.S ;  /* 0x00000000000073c6 */ /* 0x000e760000000000 */
[----:B-1----:R1:W2:Y:S01]  /*0b60*/  SYNCS.EXCH.64 URZ, [UR5+0x1c0], UR6 ;  /* 0x0001c00605ff75b2 */ /* 0x0022a20008000100 */
[----:B------:R1:W1:Y:S01]  /*0b70*/  SYNCS.EXCH.64 URZ, [UR5+0x1c8], UR6 ;  /* 0x0001c80605ff75b2 */ /* 0x0002620008000100 */
[----:B------:R-:W-:Y:S01]  /*0b80*/  NOP ;  /* 0x0000000000007918 */ /* 0x000fe20000000000 */
.L_x_12:
[----:B------:R-:W3:Y:S01]  /*0b90*/  SHFL.IDX PT, R2, R106, RZ, 0x1f ;  /* 0x00001fff6a027589 */ /* 0x000ee200000e0000 */
[----:B------:R-:W-:Y:S01]  /*0ba0*/  NOP ;  /* 0x0000000000007918 */ /* 0x000fe20000000000 */
[----:B---3--:R-:W-:-:S13]  /*0bb0*/  ISETP.NE.AND P0, PT, R2, 0x4, PT ;  /* 0x000000040200780c */ /* 0x008fda0003f05270 */
[----:B------:R-:W-:Y:S05]  /*0bc0*/  @P0 BRA `(.L_x_13) ;  /* 0x00000000004c0947 */ /* 0x000fea0003800000 */
[----:B-12---:R-:W1:Y:S01]  /*0bd0*/  S2UR UR5, SR_CgaCtaId ;  /* 0x00000000000579c3 */ /* 0x006e620000008800 */
[----:B------:R-:W-:Y:S01]  /*0be0*/  UMOV UR7, 0x100 ;  /* 0x0000010000077882 */ /* 0x000fe20000000000 */
[----:B------:R-:W-:Y:S01]  /*0bf0*/  UMOV UR6, 0x400 ;  /* 0x0000040000067882 */ /* 0x000fe20000000000 */
[----:B------:R-:W-:Y:S01]  /*0c00*/  USEL UR7, UR7, 0xe0, UP2 ;  /* 0x000000e007077887 */ /* 0x000fe20009000000 */
[----:B------:R-:W-:Y:S01]  /*0c10*/  UMOV UR4, 0x1 ;  /* 0x0000000100047882 */ /* 0x000fe20000000000 */
[----:B------:R-:W-:Y:S01]  /*0c20*/  ELECT P0, URZ, PT ;  /* 0x0000000000ff782f */ /* 0x000fe20003800000 */
[----:B------:R-:W-:-:S04]  /*0c30*/  UIADD3 UR10, UPT, UPT, -UR4, 0x100000, URZ ;  /* 0x00100000040a7890 */ /* 0x000fc8000fffe1ff */
[----:B------:R-:W-:Y:S02]  /*0c40*/  USHF.L.U32 UR11, UR10, 0xb, URZ ;  /* 0x0000000b0a0b7899 */ /* 0x000fe400080006ff */
[----:B------:R-:W-:Y:S02]  /*0c50*/  USHF.L.U32 UR10, UR10, 0x1, URZ ;  /* 0x000000010a0a7899 */ /* 0x000fe400080006ff */
[----:B-1----:R-:W-:Y:S02]  /*0c60*/  ULEA UR5, UR5, UR6, 0x18 ;  /* 0x0000000605057291 */ /* 0x002fe4000f8ec0ff */
[----:B------:R-:W-:-:S04]  /*0c70*/  UIADD3 UR6, UPT, UPT, -UR7, 0x100000, URZ ;  /* 0x0010000007067890 */ /* 0x000fc8000fffe1ff */
[----:B------:R-:W-:Y:S02]  /*0c80*/  USHF.L.U32 UR7, UR6, 0xb, URZ ;  /* 0x0000000b06077899 */ /* 0x000fe400080006ff */
[----:B------:R-:W-:Y:S01]  /*0c90*/  USHF.L.U32 UR6, UR6, 0x1, URZ ;  /* 0x0000000106067899 */ /* 0x000fe200080006ff */
[----:B------:R-:W1:Y:S03]  /*0ca0*/  FENCE.VIEW.ASYNC.S ;  /* 0x00000000000073c6 */ /* 0x000e660000000000 */
[----:B-1----:R3:W1:Y:S08]  /*0cb0*/  SYNCS.EXCH.64 URZ, [UR5+0x1d0], UR10 ;  /* 0x0001d00a05ff75b2 */ /* 0x0026700008000100 */
[----:B------:R3:W2:Y:S01]  /*0cc0*/  SYNCS.EXCH.64 URZ, [UR5+0x1e0], UR6 ;  /* 0x0001e00605ff75b2 */ /* 0x0006a20008000100 */
[----:B------:R3:W1:Y:S01]  /*0cd0*/  SYNCS.EXCH.64 URZ, [UR5+0x1d8], UR10 ;  /* 0x0001d80a05ff75b2 */ /* 0x0006620008000100 */
[----:B------:R3:W1:Y:S02]  /*0ce0*/  SYNCS.EXCH.64 URZ, [UR5+0x1e8], UR6 ;  /* 0x0001e80605ff75b2 */ /* 0x0006640008000100 */
[----:B---3--:R-:W-:Y:S01]  /*0cf0*/  NOP ;  /* 0x0000000000007918 */ /* 0x008fe20000000000 */
.L_x_13:
[----:B------:R-:W3:Y:S01]  /*0d00*/  SHFL.IDX PT, R2, R106, RZ, 0x1f ;  /* 0x00001fff6a027589 */ /* 0x000ee200000e0000 */
[----:B------:R-:W-:Y:S01]  /*0d10*/  NOP ;  /* 0x0000000000007918 */ /* 0x000fe20000000000 */
[----:B---3--:R-:W-:-:S13]  /*0d20*/  ISETP.NE.AND P0, PT, R2, 0x5, PT ;  /* 0x000000050200780c */ /* 0x008fda0003f05270 */
[----:B------:R-:W-:Y:S05]  /*0d30*/  @P0 BRA `(.L_x_14) ;  /* 0x0000000000580947 */ /* 0x000fea0003800000 */
[----:B-12---:R-:W1:Y:S01]  /*0d40*/  S2UR UR6, SR_CgaCtaId ;  /* 0x00000000000679c3 */ /* 0x006e620000008800 */
        /* <DEDUP_REMOVED lines=10> */
[----:B-1----:R-:W-:Y:S01]  /*0df0*/  ULEA UR6, UR6, UR7, 0x18 ;  /* 0x0000000706067291 */ /* 0x002fe2000f8ec0ff */
[----:B------:R-:W1:Y:S11]  /*0e00*/  FENCE.VIEW.ASYNC.S ;  /* 0x00000000000073c6 */ /* 0x000e760000000000 */
[----:B-1----:R3:W1:Y:S01]  /*0e10*/  SYNCS.EXCH.64 URZ, [UR6+0x1f0], UR10 ;  /* 0x0001f00a06ff75b2 */ /* 0x0026620008000100 */
[----:B------:R3:W2:Y:S01]  /*0e20*/  SYNCS.EXCH.64 URZ, [UR6+0x210], UR4 ;  /* 0x0002100406ff75b2 */ /* 0x0006a20008000100 */
[----:B------:R3:W1:Y:S01]  /*0e30*/  SYNCS.EXCH.64 URZ, [UR6+0x1f8], UR10 ;  /* 0x0001f80a06ff75b2 */ /* 0x0006620008000100 */
[----:B------:R3:W1:Y:S01]  /*0e40*/  SYNCS.EXCH.64 URZ, [UR6+0x218], UR4 ;  /* 0x0002180406ff75b2 */ /* 0x0006620008000100 */
[----:B------:R3:W1:Y:S01]  /*0e50*/  SYNCS.EXCH.64 URZ, [UR6+0x200], UR10 ;  /* 0x0002000a06ff75b2 */ /* 0x0006620008000100 */
[----:B------:R3:W1:Y:S01]  /*0e60*/  SYNCS.EXCH.64 URZ, [UR6+0x220], UR4 ;  /* 0x0002200406ff75b2 */ /* 0x0006620008000100 */
[----:B------:R3:W1:Y:S01]  /*0e70*/  SYNCS.EXCH.64 URZ, [UR6+0x208], UR10 ;  /* 0x0002080a06ff75b2 */ /* 0x0006620008000100 */
[----:B------:R3:W1:Y:S02]  /*0e80*/  SYNCS.EXCH.64 URZ, [UR6+0x228], UR4 ;  /* 0x0002280406ff75b2 */ /* 0x0006640008000100 */
[----:B---3--:R-:W-:Y:S01]  /*0e90*/  NOP ;  /* 0x0000000000007918 */ /* 0x008fe20000000000 */
.L_x_14:
[----:B------:R-:W3:Y:S01]  /*0ea0*/  SHFL.IDX PT, R2, R106, RZ, 0x1f ;  /* 0x00001fff6a027589 */ /* 0x000ee200000e0000 */
[----:B------:R-:W-:Y:S01]  /*0eb0*/  NOP ;  /* 0x0000000000007918 */ /* 0x000fe20000000000 */
[----:B---3--:R-:W-:-:S13]  /*0ec0*/  ISETP.NE.AND P0, PT, R2, 0x3, PT ;  /* 0x000000030200780c */ /* 0x008fda0003f05270 */
[----:B------:R-:W-:Y:S05]  /*0ed0*/  @P0 BRA `(.L_x_15) ;  /* 0x0000000000380947 */ /* 0x000fea0003800000 */
[----:B-12---:R-:W1:Y:S01]  /*0ee0*/  S2UR UR5, SR_CgaCtaId ;  /* 0x00000000000579c3 */ /* 0x006e620000008800 */
        /* <DEDUP_REMOVED lines=8> */
[----:B-1----:R3:W1:Y:S01]  /*0f70*/  SYNCS.EXCH.64 URZ, [UR5+0x230], UR6 ;  /* 0x0002300605ff75b2 */ /* 0x0026620008000100 */
[----:B------:R3:W2:Y:S01]  /*0f80*/  SYNCS.EXCH.64 URZ, [UR5+0x240], UR6 ;  /* 0x0002400605ff75b2 */ /* 0x0006a20008000100 */
[----:B------:R3:W1:Y:S01]  /*0f90*/  SYNCS.EXCH.64 URZ, [UR5+0x238], UR6 ;  /* 0x0002380605ff75b2 */ /* 0x0006620008000100 */
[----:B------:R3:W1:Y:S02]  /*0fa0*/  SYNCS.EXCH.64 URZ, [UR5+0x248], UR6 ;  /* 0x0002480605ff75b2 */ /* 0x0006640008000100 */
[----:B---3--:R-:W-:Y:S01]  /*0fb0*/  NOP ;  /* 0x0000000000007918 */ /* 0x008fe20000000000 */
.L_x_15:
[----:B-12---:R-:W1:Y:S01]  /*0fc0*/  S2UR UR5, SR_CTAID.X ;  /* 0x00000000000579c3 */ /* 0x006e620000002500 */
[----:B------:R-:W-:-:S05]  /*0fd0*/  CS2R.32 R99, SR_CgaSize ;  /* 0x0000000000637805 */ /* 0x000fca0000008a00 */
[----:B------:R-:W-:-:S05]  /*0fe0*/  IMAD R99, R99, -0xa0, RZ ;  /* 0xffffff6063637824 */ /* 0x000fca00078e02ff */
[----:B------:R-:W-:-:S14]  /*0ff0*/  R2UR UR7, R99 ;  /* 0x00000000630772ca */ /* 0x000fdc00000e0000 */
[----:B------:R-:W2:Y:S01]  /*1000*/  LDCU UR7, c[0x0][UR7+0x2b0] ;  /* 0x00005600070777ac */ /* 0x000ea20008000800 */
[----:B------:R-:W-:Y:S01]  /*1010*/  NOP ;  /* 0x0000000000007918 */ /* 0x000fe20000000000 */
[----:B------:R-:W-:-:S05]  /*1020*/  CS2R.32 R99, SR_CgaSize ;  /* 0x0000000000637805 */ /* 0x000fca0000008a00 */
[----:B------:R-:W-:-:S05]  /*1030*/  IMAD R99, R99, -0xa0, RZ ;  /* 0xffffff6063637824 */ /* 0x000fca00078e02ff */
[----:B------:R-:W-:-:S14]  /*1040*/  R2UR UR6, R99 ;  /* 0x00000000630672ca */ /* 0x000fdc00000e0000 */
[----:B------:R-:W3:Y:S01]  /*1050*/  LDCU UR6, c[0x0][UR6+0x2b4] ;  /* 0x00005680060677ac */ /* 0x000ee20008000800 */
[----:B------:R-:W4:Y:S08]  /*1060*/  S2UR UR4, SR_CTAID.Y ;  /* 0x00000000000479c3 */ /* 0x000f300000002600 */
[----:B------:R-:W3:Y:S01]  /*1070*/  LDC R9, c[0x0][0xb24] ;  /* 0x0002c900ff097b82 */ /* 0x000ee20000000800 */
[----:B-1----:R-:W-:-:S02]  /*1080*/  I2FP.F32.U32 R5, UR5 ;  /* 0x0000000500057c45 */ /* 0x002fc40008201000 */
[----:B------:R-:W-:-:S05]  /*1090*/  CS2R.32 R3, SR_CgaSize ;  /* 0x0000000000037805 */ /* 0x000fca0000008a00 */
[----:B------:R-:W-:-:S06]  /*10a0*/  IMAD R3, R3, -0xa0, RZ ;  /* 0xffffff6003037824 */ /* 0x000fcc00078e02ff */
[----:B------:R-:W1:Y:S01]  /*10b0*/  LDC R3, c[0x0][R3+0x2a0] ;  /* 0x0000a80003037b82 */ /* 0x000e620000000800 */
[----:B------:R-:W-:Y:S01]  /*10c0*/  MOV R99, UR5 ;  /* 0x0000000500637c02 */ /* 0x000fe20008000f00 */
[----:B--2---:R-:W-:Y:S01]  /*10d0*/  FMUL R5, R5, UR7 ;  /* 0x0000000705057c20 */ /* 0x004fe20008400000 */
[----:B----4-:R-:W-:Y:S02]  /*10e0*/  I2FP.F32.U32 R4, UR4 ;  /* 0x0000000400047c45 */ /* 0x010fe40008201000 */
[----:B------:R-:W-:-:S05]  /*10f0*/  CS2R.32 R2, SR_CgaSize ;  /* 0x0000000000027805 */ /* 0x000fca0000008a00 */
[----:B------:R-:W-:-:S06]  /*1100*/  IMAD R2, R2, -0xa0, RZ ;  /* 0xffffff6002027824 */ /* 0x000fcc00078e02ff */
[----:B------:R-:W2:Y:S01]  /*1110*/  LDC R2, c[0x0][R2+0x2a4] ;  /* 0x0000a90002027b82 */ /* 0x000ea20000000800 */
[----:B------:R-:W4:Y:S01]  /*1120*/  F2I.U32.TRUNC.NTZ R96, R5 ;  /* 0x0000000500607305 */ /* 0x000f22000020f000 */
[----:B------:R-:W-:Y:S01]  /*1130*/  MOV R97, UR4 ;  /* 0x0000000400617c02 */ /* 0x000fe20008000f00 */
[----:B---3--:R-:W-:-:S05]  /*1140*/  FMUL R4, R4, UR6 ;  /* 0x0000000604047c20 */ /* 0x008fca0008400000 */
[----:B------:R-:W-:Y:S01]  /*1150*/  BAR.SYNC.DEFER_BLOCKING 0x0 ;  /* 0x0000000000007b1d */ /* 0x000fe20000010000 */
[----:B------:R-:W-:-:S05]  /*1160*/  ISETP.GE.AND P0, PT, R9, 0x1, PT ;  /* 0x000000010900780c */ /* 0x000fca0003f06270 */
[----:B------:R-:W3:Y:S02]  /*1170*/  F2I.U32.TRUNC.NTZ R81, R4 ;  /* 0x0000000400517305 */ /* 0x000ee4000020f000 */
[----:B------:R-:W2:Y:S01]  /*1180*/  S2UR UR36, SR_CTAID.Z ;  /* 0x00000000002479c3 */ /* 0x000ea20000002700 */
[----:B----4-:R-:W-:-:S05]  /*1190*/  IADD3 R96, PT, PT, -R96, RZ, RZ ;  /* 0x000000ff60607210 */ /* 0x010fca0007ffe1ff */
[----:B-1----:R-:W-:Y:S01]  /*11a0*/  IMAD R96, R3, R96, UR5 ;  /* 0x0000000503607e24 */ /* 0x002fe2000f8e0260 */
[----:B---3--:R-:W-:-:S05]  /*11b0*/  IADD3 R81, PT, PT, -R81, RZ, RZ ;  /* 0x000000ff51517210 */ /* 0x008fca0007ffe1ff */
[----:B--2---:R-:W-:Y:S01]  /*11c0*/  IMAD R81, R2, R81, UR4 ;  /* 0x0000000402517e24 */ /* 0x004fe2000f8e0251 */
[----:B------:R-:W-:Y:S06]  /*11d0*/  @!P0 BRA `(.L_x_16) ;  /* 0x0000000000b88947 */ /* 0x000fec0003800000 */
[----:B------:R-:W1:Y:S01]  /*11e0*/  LDC.64 R4, c[0x0][0xb18] ;  /* 0x0002c600ff047b82 */ /* 0x000e620000000a00 */
[----:B------:R-:W-:-:S07]  /*11f0*/  ISETP.NE.AND P0, PT, R9, 0x1, PT ;  /* 0x000000010900780c */ /* 0x000fce0003f05270 */
[----:B------:R-:W2:Y:S08]  /*1200*/  LDC R10, c[0x0][0xb0c] ;  /* 0x0002c300ff0a7b82 */ /* 0x000eb00000000800 */
[----:B------:R-:W3:Y:S08]  /*1210*/  LDC R11, c[0x0][0x370] ;  /* 0x0000dc00ff0b7b82 */ /* 0x000ef00000000800 */
[----:B------:R-:W4:Y:S01]  /*1220*/  LDC R12, c[0x0][0x374] ;  /* 0x0000dd00ff0c7b82 */ /* 0x000f220000000800 */
[----:B-1----:R-:W-:-:S07]  /*1230*/  ISETP.NE.AND P1, PT, R4, 0x1, PT ;  /* 0x000000010400780c */ /* 0x002fce0003f25270 */
[----:B------:R-:W3:Y:S01]  /*1240*/  LDC.64 R6, c[0x0][0xb10] ;  /* 0x0002c400ff067b82 */ /* 0x000ee20000000a00 */
[----:B--2---:R-:W-:-:S07]  /*1250*/  ISETP.NE.AND P2, PT, R10, 0x1, PT ;  /* 0x000000010a00780c */ /* 0x004fce0003f45270 */
[----:B------:R-:W1:Y:S08]  /*1260*/  LDC R8, c[0x0][0xb20] ;  /* 0x0002c800ff087b82 */ /* 0x000e700000000800 */
[----:B------:R-:W2:Y:S01]  /*1270*/  LDC.64 R2, c[0x0][0xb28] ;  /* 0x0002ca00ff027b82 */ /* 0x000ea20000000a00 */
[----:B----4-:R-:W-:-:S04]  /*1280*/  IMAD.HI.U32 R13, R12, R5, RZ ;  /* 0x000000050c0d7227 */ /* 0x010fc800078e00ff */
[----:B------:R-:W-:-:S04]  /*1290*/  IMAD.HI.U32 R5, R97, R5, RZ ;  /* 0x0000000561057227 */ /* 0x000fc800078e00ff */
[----:B---3--:R-:W-:-:S04]  /*12a0*/  IMAD.HI.U32 R14, R11, R6, RZ ;  /* 0x000000060b0e7227 */ /* 0x008fc800078e00ff */
[----:B------:R-:W-:Y:S01]  /*12b0*/  IMAD.HI.U32 R16, R99, R6, RZ ;  /* 0x0000000663107227 */ /* 0x000fe200078e00ff */
[-C--:B------:R-:W-:Y:S02]  /*12c0*/  @P2 SHF.R.U32.HI R11, RZ, R7.reuse, R14 ;  /* 0x00000007ff0b2219 */ /* 0x080fe4000001160e */
[-C--:B-1----:R-:W-:Y:S02]  /*12d0*/  @P1 SHF.R.U32.HI R12, RZ, R8.reuse, R13 ;  /* 0x00000008ff0c1219 */ /* 0x082fe4000001160d */
[----:B------:R-:W-:Y:S02]  /*12e0*/  SHF.R.U32.HI R8, RZ, R8, R5 ;  /* 0x00000008ff087219 */ /* 0x000fe40000011605 */
[----:B------:R-:W-:Y:S02]  /*12f0*/  SHF.R.U32.HI R16, RZ, R7, R16 ;  /* 0x00000007ff107219 */ /* 0x000fe40000011610 */
[----:B------:R-:W-:Y:S01]  /*1300*/  SEL R5, R97, R8, !P1 ;  /* 0x0000000861057207 */ /* 0x000fe20004800000 */
[----:B--2---:R-:W-:Y:S01]  /*1310*/  IMAD.HI.U32 R14, R12, R2, RZ ;  /* 0x000000020c0e7227 */ /* 0x004fe200078e00ff */
[----:B------:R-:W-:-:S03]  /*1320*/  SEL R7, R99, R16, !P2 ;  /* 0x0000001063077207 */ /* 0x000fc60005000000 */
[----:B------:R-:W-:Y:S01]  /*1330*/  IMAD.HI.U32 R6, R11, R2, RZ ;  /* 0x000000020b067227 */ /* 0x000fe200078e00ff */
[----:B------:R-:W-:-:S04]  /*1340*/  @P0 SHF.R.U32.HI R12, RZ, R3, R14 ;  /* 0x00000003ff0c0219 */ /* 0x000fc8000001160e */
[----:B------:R-:W-:Y:S01]  /*1350*/  @P0 SHF.R.U32.HI R11, RZ, R3, R6 ;  /* 0x00000003ff0b0219 */ /* 0x000fe20000011606 */
[----:B------:R-:W-:-:S04]  /*1360*/  IMAD R12, R12, R9, RZ ;  /* 0x000000090c0c7224 */ /* 0x000fc800078e02ff */
[----:B------:R-:W-:Y:S01]  /*1370*/  IMAD R6, R11, R9, RZ ;  /* 0x000000090b067224 */ /* 0x000fe200078e02ff */
[----:B------:R-:W-:-:S04]  /*1380*/  ISETP.GE.AND P1, PT, R5, R12, PT ;  /* 0x0000000c0500720c */ /* 0x000fc80003f26270 */
[----:B------:R-:W-:Y:S01]  /*1390*/  ISETP.GE.OR P1, PT, R7, R6, P1 ;  /* 0x000000060700720c */ /* 0x000fe20000f26670 */
[----:B------:R-:W-:-:S05]  /*13a0*/  IMAD.HI.U32 R6, R5, R2, RZ ;  /* 0x0000000205067227 */ /* 0x000fca00078e00ff */
[----:B------:R-:W-:-:S04]  /*13b0*/  SHF.R.U32.HI R6, RZ, R3, R6 ;  /* 0x00000003ff067219 */ /* 0x000fc80000011606 */
[----:B------:R-:W-:-:S03]  /*13c0*/  SEL R6, R5, R6, !P0 ;  /* 0x0000000605067207 */ /* 0x000fc60004000000 */
[----:B------:R-:W-:Y:S01]  /*13d0*/  @!P1 IMAD.HI.U32 R8, R7, R2, RZ ;  /* 0x0000000207089227 */ /* 0x000fe200078e00ff */
[----:B------:R-:W-:-:S04]  /*13e0*/  IADD3 R2, PT, PT, -R6, RZ, RZ ;  /* 0x000000ff06027210 */ /* 0x000fc80007ffe1ff */
[----:B------:R-:W-:Y:S01]  /*13f0*/  @!P1 SHF.R.U32.HI R8, RZ, R3, R8 ;  /* 0x00000003ff089219 */ /* 0x000fe20000011608 */
[----:B------:R-:W-:-:S03]  /*1400*/  IMAD R2, R9, R2, R5 ;  /* 0x0000000209027224 */ /* 0x000fc600078e0205 */
[----:B------:R-:W-:Y:S02]  /*1410*/  @!P1 SEL R3, R7, R8, !P0 ;  /* 0x0000000807039207 */ /* 0x000fe40004000000 */
[----:B------:R-:W-:-:S03]  /*1420*/  IADD3 R8, PT, PT, -R5, RZ, RZ ;  /* 0x000000ff05087210 */ /* 0x000fc60007ffe1ff */
[--C-:B------:R-:W-:Y:S02]  /*1430*/  @!P1 IMAD.IADD R6, R6, 0x1, -R3.reuse ;  /* 0x0000000106069824 */ /* 0x100fe400078e0a03 */
[----:B------:R-:W-:Y:S01]  /*1440*/  @!P1 IMAD R3, R2, R11, R3 ;  /* 0x0000000b02039224 */ /* 0x000fe200078e0203 */
[----:B------:R-:W-:Y:S01]  /*1450*/  IADD3 R2, PT, PT, -R7, RZ, RZ ;  /* 0x000000ff07027210 */ /* 0x000fe20007ffe1ff */
[----:B------:R-:W-:Y:S02]  /*1460*/  @!P1 IMAD R5, R6, R9, R7 ;  /* 0x0000000906059224 */ /* 0x000fe400078e0207 */
[----:B------:R-:W-:Y:S02]  /*1470*/  IMAD R8, R4, R8, R97 ;  /* 0x0000000804087224 */ /* 0x000fe400078e0261 */
[----:B------:R-:W-:Y:S02]  /*1480*/  @!P1 IMAD.MOV.U32 R7, RZ, RZ, R3 ;  /* 0x000000ffff079224 */ /* 0x000fe400078e0003 */
[----:B------:R-:W-:-:S02]  /*1490*/  IMAD R2, R10, R2, R99 ;  /* 0x000000020a027224 */ /* 0x000fc400078e0263 */
[----:B------:R-:W-:Y:S02]  /*14a0*/  IMAD R97, R5, R4, R8 ;  /* 0x0000000405617224 */ /* 0x000fe400078e0208 */
[----:B------:R-:W-:Y:S02]  /*14b0*/  IMAD R99, R7, R10, R2 ;  /* 0x0000000a07637224 */ /* 0x000fe400078e0202 */
.L_x_16:
[----:B------:R-:W1:Y:S01]  /*14c0*/  LDCU UR4, c[0x0][0xb30] ;  /* 0x00016600ff0477ac */ /* 0x000e620008000800 */
[----:B------:R-:W2:Y:S08]  /*14d0*/  S2UR UR37, SR_CgaCtaId ;  /* 0x00000000002579c3 */ /* 0x000eb00000008800 */
[----:B------:R-:W3:Y:S01]  /*14e0*/  LDC R40, c[0x0][0xb24] ;  /* 0x0002c900ff287b82 */ /* 0x000ee20000000800 */
[----:B-1----:R-:W-:-:S09]  /*14f0*/  UISETP.NE.AND UP1, UPT, UR4, 0x1, UPT ;  /* 0x000000010400788c */ /* 0x002fd2000bf25270 */
[----:B--2---:R-:W-:Y:S05]  /*1500*/  BRA.U UP1, `(.L_x_17) ;  /* 0x0000000101407547 */ /* 0x004fea000b800000 */
[----:B------:R-:W1:Y:S08]  /*1510*/  LDC.64 R4, c[0x0][0xb10] ;  /* 0x0002c400ff047b82 */ /* 0x000e700000000a00 */
[----:B------:R-:W2:Y:S08]  /*1520*/  LDC.64 R2, c[0x0][0xb18] ;  /* 0x0002c600ff027b82 */ /* 0x000eb00000000a00 */
[----:B------:R-:W4:Y:S08]  /*1530*/  LDC R6, c[0x0][0xb20] ;  /* 0x0002c800ff067b82 */ /* 0x000f300000000800 */
[----:B------:R-:W3:Y:S01]  /*1540*/  LDC R8, c[0x0][0xb0c] ;  /* 0x0002c300ff087b82 */ /* 0x000ee20000000800 */
[----:B-1----:R-:W-:-:S05]  /*1550*/  IMAD.HI.U32 R4, R99, R4, RZ ;  /* 0x0000000463047227 */ /* 0x002fca00078e00ff */
[----:B------:R-:W-:Y:S01]  /*1560*/  SHF.R.U32.HI R4, RZ, R5, R4 ;  /* 0x00000005ff047219 */ /* 0x000fe20000011604 */
[----:B--2---:R-:W-:Y:S01]  /*1570*/  IMAD.HI.U32 R3, R97, R3, RZ ;  /* 0x0000000361037227 */ /* 0x004fe200078e00ff */
[----:B------:R-:W-:-:S04]  /*1580*/  ISETP.NE.AND P0, PT, R2, 0x1, PT ;  /* 0x000000010200780c */ /* 0x000fc80003f05270 */
[----:B----4-:R-:W-:-:S04]  /*1590*/  SHF.R.U32.HI R6, RZ, R6, R3 ;  /* 0x00000006ff067219 */ /* 0x010fc80000011603 */
[----:B------:R-:W-:Y:S02]  /*15a0*/  SEL R3, R97, R6, !P0 ;  /* 0x0000000661037207 */ /* 0x000fe40004000000 */
[----:B---3--:R-:W-:-:S04]  /*15b0*/  ISETP.NE.AND P1, PT, R8, 0x1, PT ;  /* 0x000000010800780c */ /* 0x008fc80003f25270 */
[----:B------:R-:W-:-:S05]  /*15c0*/  SEL R4, R99, R4, !P1 ;  /* 0x0000000463047207 */ /* 0x000fca0004800000 */
[----:B------:R-:W-:Y:S02]  /*15d0*/  IMAD.IADD R5, R3, 0x1, -R4 ;  /* 0x0000000103057824 */ /* 0x000fe400078e0a04 */
[----:B------:R-:W-:Y:S02]  /*15e0*/  IMAD.IADD R3, R4, 0x1, -R3 ;  /* 0x0000000104037824 */ /* 0x000fe400078e0a03 */
[----:B------:R-:W-:Y:S02]  /*15f0*/  IMAD R99, R5, R8, R99 ;  /* 0x0000000805637224 */ /* 0x000fe400078e0263 */
[----:B------:R-:W-:-:S07]  /*1600*/  IMAD R97, R3, R2, R97 ;  /* 0x0000000203617224 */ /* 0x000fce00078e0261 */
.L_x_17:
[----:B------:R-:W-:Y:S01]  /*1610*/  BAR.SYNC.DEFER_BLOCKING 0x0 ;  /* 0x0000000000007b1d */ /* 0x000fe20000010000 */
[----:B------:R-:W-:Y:S01]  /*1620*/  UISETP.NE.AND UP1, UPT, UR8, 0x2, UPT ;  /* 0x000000020800788c */ /* 0x000fe2000bf25270 */
[----:B------:R-:W-:Y:S02]  /*1630*/  ISETP.NE.OR P5, PT, R0, 0x2, !P5 ;  /* 0x000000020000780c */ /* 0x000fe40006fa5670 */
[----:B------:R-:W-:-:S06]  /*1640*/  LOP3.LUT R2, R103, 0x1f, RZ, 0xc0, !PT ;  /* 0x0000001f67027812 */ /* 0x000fcc00078ec0ff */
[----:B------:R-:W-:Y:S05]  /*1650*/  BRA.U UP1, `(.L_x_18) ;  /* 0x0000001d01907547 */ /* 0x000fea000b800000 */
[----:B------:R-:W1:Y:S01]  /*1660*/  LDCU UR13, c[0x0][0x38c] ;  /* 0x00007180ff0d77ac */ /* 0x000e620008000800 */
[----:B------:R-:W2:Y:S01]  /*1670*/  LDC R9, c[0x0][0x370] ;  /* 0x0000dc00ff097b82 */ /* 0x000ea20000000800 */
[----:B------:R-:W-:Y:S01]  /*1680*/  PLOP3.LUT P1, PT, PT, PT, UP2, 0x80, 0x8 ;  /* 0x000000000008781c */ /* 0x000fe20003f2f028 */
[----:B------:R-:W-:Y:S01]  /*1690*/  IMAD.MOV.U32 R15, RZ, RZ, 0x1 ;  /* 0x00000001ff0f7424 */ /* 0x000fe200078e00ff */
[----:B------:R-:W-:Y:S01]  /*16a0*/  ISETP.EQ.OR P4, PT, R2, RZ, P5 ;  /* 0x000000ff0200720c */ /* 0x000fe20002f82670 */
[----:B------:R-:W-:Y:S01]  /*16b0*/  IMAD.MOV.U32 R14, RZ, RZ, RZ ;  /* 0x000000ffff0e7224 */ /* 0x000fe200078e00ff */
[----:B------:R-:W-:Y:S02]  /*16c0*/  PLOP3.LUT P1, PT, P1, PT, PT, 0x8, 0x80 ;  /* 0x000000000080781c */ /* 0x000fe40000f2e170 */
[----:B------:R-:W-:Y:S01]  /*16d0*/  CS2R R12, SRZ ;  /* 0x00000000000c7805 */ /* 0x000fe2000001ff00 */
[----:B------:R-:W-:Y:S01]  /*16e0*/  IMAD.MOV.U32 R10, RZ, RZ, 0x1 ;  /* 0x00000001ff0a7424 */ /* 0x000fe200078e00ff */
[----:B------:R-:W4:Y:S01]  /*16f0*/  LDC R0, c[0x0][0x374] ;  /* 0x0000dd00ff007b82 */ /* 0x000f220000000800 */
[----:B------:R-:W2:Y:S01]  /*1700*/  LDCU.64 UR22, c[0x0][0x348] ;  /* 0x00006900ff1677ac */ /* 0x000ea20008000a00 */
[----:B------:R-:W-:Y:S01]  /*1710*/  UMOV UR6, URZ ;  /* 0x000000ff00067c82 */ /* 0x000fe20008000000 */
[----:B-1----:R-:W-:-:S04]  /*1720*/  UIADD3 UR5, UPT, UPT, UR13, 0x3f, URZ ;  /* 0x0000003f0d057890 */ /* 0x002fc8000fffe0ff */
[----:B------:R-:W-:-:S04]  /*1730*/  USHF.R.S32.HI UR4, URZ, 0x1f, UR5 ;  /* 0x0000001fff047899 */ /* 0x000fc80008011405 */
[----:B------:R-:W-:-:S04]  /*1740*/  ULEA.HI UR4, UR4, UR5, URZ, 0x6 ;  /* 0x0000000504047291 */ /* 0x000fc8000f8f30ff */
[----:B------:R-:W-:Y:S02]  /*1750*/  USHF.R.S32.HI UR15, URZ, 0x6, UR4 ;  /* 0x00000006ff0f7899 */ /* 0x000fe40008011404 */
[----:B------:R-:W-:Y:S02]  /*1760*/  UIADD3 UR4, UPT, UPT, UR13, -0x1, URZ ;  /* 0xffffffff0d047890 */ /* 0x000fe4000fffe0ff */
[----:B------:R-:W-:Y:S02]  /*1770*/  UISETP.LT.U32.AND UP0, UPT, UR15, 0x1b, UPT ;  /* 0x0000001b0f00788c */ /* 0x000fe4000bf01070 */
[----:B------:R-:W-:Y:S02]  /*1780*/  UISETP.GE.U32.AND UP1, UPT, UR4, -0x7f, UPT ;  /* 0xffffff810400788c */ /* 0x000fe4000bf26070 */
[----:B------:R-:W-:Y:S02]  /*1790*/  USEL UR14, UR15, 0x1b, UP0 ;  /* 0x0000001b0f0e7887 */ /* 0x000fe40008000000 */
[----:B------:R-:W-:-:S02]  /*17a0*/  UIADD3 UR13, UPT, UPT, UR13, 0x7e, URZ ;  /* 0x0000007e0d0d7890 */ /* 0x000fc4000fffe0ff */
[----:B------:R-:W-:Y:S02]  /*17b0*/  UIADD3 UR5, UPT, UPT, UR14, -0x1, URZ ;  /* 0xffffffff0e057890 */ /* 0x000fe4000fffe0ff */
[----:B------:R-:W-:-:S03]  /*17c0*/  UIADD3 UR7, UPT, UPT, UR15, -UR14, URZ ;  /* 0x8000000e0f077290 */ /* 0x000fc6000fffe0ff */
[----:B------:R-:W-:-:S04]  /*17d0*/  @UP1 UIADD3 UR5, UPT, UPT, UR14, URZ, URZ ;  /* 0x000000ff0e051290 */ /* 0x000fc8000fffe0ff */
[----:B--2---:R-:W-:-:S12]  /*17e0*/  UIADD3 UR5, UPT, UPT, UR5, 0x1, URZ ;  /* 0x0000000105057890 */ /* 0x004fd8000fffe0ff */
.L_x_36:
[----:B------:R-:W-:Y:S01]  /*17f0*/  UISETP.NE.AND UP0, UPT, UR37, URZ, UPT ;  /* 0x000000ff2500728c */ /* 0x000fe2000bf05270 */
[----:B------:R-:W1:Y:S08]  /*1800*/  S2UR UR37, SR_CgaCtaId ;  /* 0x00000000002579c3 */ /* 0x000e700000008800 */
[----:B------:R-:W-:Y:S05]  /*1810*/  BRA.U UP0, `(.L_x_19) ;  /* 0x0000000100347547 */ /* 0x000fea000b800000 */
[----:B------:R-:W2:Y:S01]  /*1820*/  S2R R2, SR_CgaCtaId ;  /* 0x0000000000027919 */ /* 0x000ea20000008800 */
[----:B------:R-:W-:-:S04]  /*1830*/  MOV R3, 0x400 ;  /* 0x0000040000037802 */ /* 0x000fc80000000f00 */
[----:B--2---:R-:W-:Y:S02]  /*1840*/  LEA R3, R2, R3, 0x18 ;  /* 0x0000000302037211 */ /* 0x004fe400078ec0ff */
[----:B------:R-:W-:-:S03]  /*1850*/  SHF.L.U32 R2, R10, 0x1f, RZ ;  /* 0x0000001f0a027819 */ /* 0x000fc600000006ff */
[----:B------:R-:W-:-:S04]  /*1860*/  IMAD R3, R12, 0x8, R3 ;  /* 0x000000080c037824 */ /* 0x000fc800078e0203 */
[----:B------:R-:W2:Y:S02]  /*1870*/  SYNCS.PHASECHK.TRANS64.TRYWAIT P0, [R3+URZ+0x240], R2 ;  /* 0x00024002030075a7 */ /* 0x000ea400080011ff */
[----:B--2---:R-:W-:Y:S05]  /*1880*/  @!P0 BRA `(.L_x_20) ;  /* 0x0000005800188947 */ /* 0x004fea0003800000 */
.L_x_119:
[----:B------:R-:W-:Y:S01]  /*1890*/  VIADD R12, R12, 0x1 ;  /* 0x000000010c0c7836 */ /* 0x000fe20000000000 */
[----:B------:R2:W-:Y:S04]  /*18a0*/  SYNCS.ARRIVE.TRANS64.A1T0 RZ, [R3+URZ+0x230], RZ ;  /* 0x000230ff03ff79a7 */ /* 0x0005e800081000ff */
[----:B------:R-:W-:-:S04]  /*18b0*/  ISETP.NE.AND P0, PT, R12, 0x2, PT ;  /* 0x000000020c00780c */ /* 0x000fc80003f05270 */
[----:B------:R-:W-:Y:S02]  /*18c0*/  SEL R12, R12, RZ, P0 ;  /* 0x000000ff0c0c7207 */ /* 0x000fe40000000000 */
[----:B--2---:R-:W-:-:S04]  /*18d0*/  SEL R3, RZ, 0x1, P0 ;  /* 0x00000001ff037807 */ /* 0x004fc80000000000 */
[----:B------:R-:W-:-:S07]  /*18e0*/  LOP3.LUT R10, R10, R3, RZ, 0x3c, !PT ;  /* 0x000000030a0a7212 */ /* 0x000fce00078e3cff */
.L_x_19:
[----:B------:R-:W-:Y:S01]  /*18f0*/  UMOV UR4, 0x400 ;  /* 0x0000040000047882 */ /* 0x000fe20000000000 */
[----:B------:R-:W-:Y:S01]  /*1900*/  SHF.L.U32 R2, R15, 0x1f, RZ ;  /* 0x0000001f0f027819 */ /* 0x000fe200000006ff */
[----:B-1----:R-:W-:Y:S01]  /*1910*/  ULEA UR4, UR37, UR4, 0x18 ;  /* 0x0000000425047291 */ /* 0x002fe2000f8ec0ff */
[----:B------:R-:W-:Y:S01]  /*1920*/  R2UR UR35, R99 ;  /* 0x00000000632372ca */ /* 0x000fe200000e0000 */
[----:B------:R-:W-:Y:S01]  /*1930*/  UISETP.GE.U32.AND UP0, UPT, UR13, 0x7f, UPT ;  /* 0x0000007f0d00788c */ /* 0x000fe2000bf06070 */
[----:B------:R-:W-:Y:S01]  /*1940*/  R2UR UR11, R97 ;  /* 0x00000000610b72ca */ /* 0x000fe200000e0000 */
[----:B------:R-:W-:Y:S01]  /*1950*/  ULEA UR8, UR6, UR4, 0x3 ;  /* 0x0000000406087291 */ /* 0x000fe2000f8e18ff */
[----:B------:R-:W-:-:S08]  /*1960*/  UMOV UR24, URZ ;  /* 0x000000ff00187c82 */ /* 0x000fd00008000000 */
[----:B------:R1:W2:Y:S01]  /*1970*/  SYNCS.PHASECHK.TRANS64.TRYWAIT P0, [UR8+0xd8], R2 ;  /* 0x0000d802ff0075a7 */ /* 0x0002a20008001108 */
[----:B------:R-:W-:Y:S02]  /*1980*/  USHF.L.U32 UR35, UR35, 0x6, URZ ;  /* 0x0000000623237899 */ /* 0x000fe400080006ff */
[----:B------:R-:W-:Y:S01]  /*1990*/  USHF.L.U32 UR11, UR11, 0x6, URZ ;  /* 0x000000060b0b7899 */ /* 0x000fe200080006ff */
[----:B------:R-:W-:Y:S11]  /*19a0*/  BRA.U !UP0, `(.L_x_21) ;  /* 0x0000000108a47547 */ /* 0x000ff6000b800000 */
[----:B------:R-:W-:Y:S01]  /*19b0*/  UMOV UR16, URZ ;  /* 0x000000ff00107c82 */ /* 0x000fe20008000000 */
[----:B------:R-:W-:-:S05]  /*19c0*/  UMOV UR17, UR6 ;  /* 0x0000000600117c82 */ /* 0x000fca0008000000 */
.L_x_26:
[----:B-1----:R-:W-:Y:S01]  /*19d0*/  ULEA UR33, UR17, UR4, 0x3 ;  /* 0x0000000411217291 */ /* 0x002fe2000f8e18ff */
[----:B--2---:R-:W-:Y:S01]  /*19e0*/  @!P5 MOV R3, 0x2000 ;  /* 0x000020000003d802 */ /* 0x004fe20000000f00 */
[----:B--2---:R-:W-:Y:S10]  /*19f0*/  @P0 BRA `(.L_x_22) ;  /* 0x00000000000c0947 */ /* 0x004ff40003800000 */
[----:B------:R-:W-:-:S04]  /*1a00*/  SHF.L.U32 R5, R15, 0x1f, RZ ;  /* 0x0000001f0f057819 */ /* 0x000fc800000006ff */
[----:B------:R-:W2:Y:S02]  /*1a10*/  SYNCS.PHASECHK.TRANS64.TRYWAIT P0, [UR33+0xd8], R5 ;  /* 0x0000d805ff0075a7 */ /* 0x000ea40008001121 */
[----:B--2---:R-:W-:Y:S05]  /*1a20*/  @!P0 BRA `(.L_x_23) ;  /* 0x0000005400c48947 */ /* 0x004fea0003800000 */
.L_x_22:
[----:B------:R2:W-:Y:S01]  /*1a30*/  @!P5 SYNCS.ARRIVE.TRANS64 RZ, [UR33], R3 ;  /* 0x00000003ffffd9a7 */ /* 0x0005e20008000021 */
[----:B------:R-:W-:Y:S04]  /*1a40*/  BSSY.RECONVERGENT B0, `(.L_x_24) ;  /* 0x0000003000007945 */ /* 0x000fe80003800200 */
[----:B------:R-:W-:Y:S05]  /*1a50*/  @P4 BRA `(.L_x_25) ;  /* 0x0000000000044947 */ /* 0x000fea0003800000 */
[----:B------:R-:W-:Y:S05]  /*1a60*/  BPT.TRAP 0x1 ;  /* 0x000000040000795c */ /* 0x000fea0000300000 */
.L_x_25:
[----:B------:R-:W-:Y:S05]  /*1a70*/  BSYNC.RECONVERGENT B0 ;  /* 0x0000000000007941 */ /* 0x000fea0003800200 */
.L_x_24:
[----:B------:R-:W-:Y:S02]  /*1a80*/  UIADD3 UR6, UPT, UPT, UR17, 0x1, URZ ;  /* 0x0000000111067890 */ /* 0x000fe4000fffe0ff */
[----:B------:R-:W-:Y:S02]  /*1a90*/  UIADD3 UR26, UP1, UPT, UR22, 0x80, URZ ;  /* 0x00000080161a7890 */ /* 0x000fe4000ff3e0ff */
[----:B------:R-:W-:Y:S02]  /*1aa0*/  UISETP.NE.AND UP0, UPT, UR6, 0x1b, UPT ;  /* 0x0000001b0600788c */ /* 0x000fe4000bf05270 */
[----:B------:R-:W-:Y:S02]  /*1ab0*/  USHF.L.U32 UR34, UR16, 0x6, URZ ;  /* 0x0000000610227899 */ /* 0x000fe400080006ff */
[----:B------:R-:W-:Y:S02]  /*1ac0*/  USEL UR9, URZ, 0x1, UP0 ;  /* 0x00000001ff097887 */ /* 0x000fe40008000000 */
[----:B------:R-:W-:-:S02]  /*1ad0*/  USEL UR6, UR6, URZ, UP0 ;  /* 0x000000ff06067287 */ /* 0x000fc40008000000 */
[----:B------:R-:W-:Y:S02]  /*1ae0*/  UIADD3 UR20, UP0, UPT, UR22, 0x180, URZ ;  /* 0x0000018016147890 */ /* 0x000fe4000ff1e0ff */
[----:B------:R-:W-:Y:S01]  /*1af0*/  ULEA UR8, UR6, UR4, 0x3 ;  /* 0x0000000406087291 */ /* 0x000fe2000f8e18ff */
[----:B------:R-:W-:Y:S01]  /*1b00*/  LOP3.LUT R15, R15, UR9, RZ, 0x3c, !PT ;  /* 0x000000090f0f7c12 */ /* 0x000fe2000f8e3cff */
[----:B------:R-:W-:Y:S02]  /*1b10*/  UIADD3.X UR27, UPT, UPT, URZ, UR23, URZ, UP1, !UPT ;  /* 0x00000017ff1b7290 */ /* 0x000fe40008ffe4ff */
[----:B------:R-:W-:Y:S01]  /*1b20*/  UIADD3.X UR21, UPT, UPT, URZ, UR23, URZ, UP0, !UPT ;  /* 0x00000017ff157290 */ /* 0x000fe200087fe4ff */
[----:B-1----:R-:W-:Y:S01]  /*1b30*/  SHF.L.U32 R2, R15, 0x1f, RZ ;  /* 0x0000001f0f027819 */ /* 0x002fe200000006ff */
[----:B------:R-:W-:Y:S01]  /*1b40*/  UMOV UR18, 0x0 ;  /* 0x0000000000127882 */ /* 0x000fe20000000000 */
[----:B------:R-:W-:Y:S01]  /*1b50*/  UMOV UR19, 0x10000000 ;  /* 0x1000000000137882 */ /* 0x000fe20000000000 */
[----:B------:R-:W-:Y:S01]  /*1b60*/  UMOV UR12, UR36 ;  /* 0x00000024000c7c82 */ /* 0x000fe20008000000 */
[----:B------:R1:W1:Y:S01]  /*1b70*/  SYNCS.PHASECHK.TRANS64.TRYWAIT P0, [UR8+0xd8], R2 ;  /* 0x0000d802ff0075a7 */ /* 0x0002620008001108 */
[----:B------:R-:W-:Y:S01]  /*1b80*/  ULEA UR8, UR17, UR4, 0xc ;  /* 0x0000000411087291 */ /* 0x000fe2000f8e60ff */
[----:B------:R-:W-:Y:S01]  /*1b90*/  UMOV UR9, UR33 ;  /* 0x0000002100097c82 */ /* 0x000fe20008000000 */
[----:B------:R-:W-:-:S02]  /*1ba0*/  UMOV UR10, UR34 ;  /* 0x00000022000a7c82 */ /* 0x000fc40008000000 */
[----:B------:R-:W-:Y:S02]  /*1bb0*/  UIADD3 UR32, UPT, UPT, UR8, 0x2600, URZ ;  /* 0x0000260008207890 */ /* 0x000fe4000fffe0ff */
[----:B------:R-:W-:Y:S02]  /*1bc0*/  UIADD3 UR8, UPT, UPT, UR8, 0x1d600, URZ ;  /* 0x0001d60008087890 */ /* 0x000fe4000fffe0ff */
[----:B------:R-:W-:Y:S01]  /*1bd0*/  UIADD3 UR16, UPT, UPT, UR16, 0x1, URZ ;  /* 0x0000000110107890 */ /* 0x000fe2000fffe0ff */
[----:B------:R-:W-:Y:S01]  /*1be0*/  UMOV UR24, UR5 ;  /* 0x0000000500187c82 */ /* 0x000fe20008000000 */
[----:B------:R-:W-:Y:S02]  /*1bf0*/  UMOV UR17, UR6 ;  /* 0x0000000600117c82 */ /* 0x000fe40008000000 */
[----:B------:R-:W-:Y:S01]  /*1c00*/  UISETP.NE.AND UP0, UPT, UR16, UR5, UPT ;  /* 0x000000051000728c */ /* 0x000fe2000bf05270 */
[----:B------:R1:W-:Y:S02]  /*1c10*/  UTMALDG.3D [UR32], [UR26], desc[UR18] ;  /* 0x000012201a0075b4 */ /* 0x0003e40008011000 */
[----:B------:R1:W-:Y:S06]  /*1c20*/  UTMALDG.3D [UR8], [UR20], desc[UR18] ;  /* 0x00001208140075b4 */ /* 0x0003ec0008011000 */
[----:B------:R-:W-:Y:S05]  /*1c30*/  BRA.U UP0, `(.L_x_26) ;  /* 0xfffffffd00647547 */ /* 0x000fea000b83ffff */
.L_x_21:
[----:B-1----:R-:W-:Y:S01]  /*1c40*/  ULEA UR8, UR6, UR4, 0x3 ;  /* 0x0000000406087291 */ /* 0x002fe2000f8e18ff */
[----:B------:R-:W-:Y:S01]  /*1c50*/  SHF.L.U32 R2, R15, 0x1f, RZ ;  /* 0x0000001f0f027819 */ /* 0x000fe200000006ff */
[----:B------:R-:W-:Y:S01]  /*1c60*/  @!P1 SYNCS.ARRIVE.TRANS64.A1T0 RZ, [UR4+0x1c8], RZ ;  /* 0x0001c8ffffff99a7 */ /* 0x000fe20008100004 */
[----:B------:R-:W-:-:S06]  /*1c70*/  UISETP.GT.AND UP0, UPT, UR15, UR14, UPT ;  /* 0x0000000e0f00728c */ /* 0x000fcc000bf04270 */
[----:B--2---:R1:W2:Y:S03]  /*1c80*/  SYNCS.PHASECHK.TRANS64.TRYWAIT P0, [UR8+0xd8], R2 ;  /* 0x0000d802ff0075a7 */ /* 0x0042a60008001108 */
[----:B------:R-:W-:Y:S05]  /*1c90*/  BRA.U !UP0, `(.L_x_27) ;  /* 0x0000000108a87547 */ /* 0x000fea000b800000 */
[----:B------:R-:W-:Y:S01]  /*1ca0*/  UIADD3 UR21, UPT, UPT, UR7, UR24, URZ ;  /* 0x0000001807157290 */ /* 0x000fe2000fffe0ff */
[----:B------:R-:W-:-:S11]  /*1cb0*/  UMOV UR25, UR6 ;  /* 0x0000000600197c82 */ /* 0x000fd60008000000 */
.L_x_32:
[----:B-1----:R-:W-:Y:S01]  /*1cc0*/  ULEA UR17, UR25, UR4, 0x3 ;  /* 0x0000000419117291 */ /* 0x002fe2000f8e18ff */
[----:B--2---:R-:W-:Y:S01]  /*1cd0*/  @!P5 MOV R3, 0x2000 ;  /* 0x000020000003d802 */ /* 0x004fe20000000f00 */
[----:B--2---:R-:W-:Y:S10]  /*1ce0*/  @P0 BRA `(.L_x_28) ;  /* 0x00000000000c0947 */ /* 0x004ff40003800000 */
[----:B------:R-:W-:-:S04]  /*1cf0*/  SHF.L.U32 R5, R15, 0x1f, RZ ;  /* 0x0000001f0f057819 */ /* 0x000fc800000006ff */
[----:B------:R-:W2:Y:S02]  /*1d00*/  SYNCS.PHASECHK.TRANS64.TRYWAIT P0, [UR17+0xd8], R5 ;  /* 0x0000d805ff0075a7 */ /* 0x000ea40008001111 */
[----:B--2---:R-:W-:Y:S05]  /*1d10*/  @!P0 BRA `(.L_x_29) ;  /* 0x0000005400208947 */ /* 0x004fea0003800000 */
.L_x_28:
[----:B------:R2:W-:Y:S01]  /*1d20*/  @!P5 SYNCS.ARRIVE.TRANS64 RZ, [UR17], R3 ;  /* 0x00000003ffffd9a7 */ /* 0x0005e20008000011 */
[----:B------:R-:W-:Y:S04]  /*1d30*/  BSSY.RECONVERGENT B0, `(.L_x_30) ;  /* 0x0000003000007945 */ /* 0x000fe80003800200 */
[----:B------:R-:W-:Y:S05]  /*1d40*/  @P4 BRA `(.L_x_31) ;  /* 0x0000000000044947 */ /* 0x000fea0003800000 */
[----:B------:R-:W-:Y:S05]  /*1d50*/  BPT.TRAP 0x1 ;  /* 0x000000040000795c */ /* 0x000fea0000300000 */
.L_x_31:
[----:B------:R-:W-:Y:S05]  /*1d60*/  BSYNC.RECONVERGENT B0 ;  /* 0x0000000000007941 */ /* 0x000fea0003800200 */
.L_x_30:
        /* <DEDUP_REMOVED lines=20> */
[----:B------:R-:W-:Y:S01]  /*1eb0*/  UIADD3 UR8, UPT, UPT, UR8, 0x1d600, URZ ;  /* 0x0001d60008087890 */ /* 0x000fe2000fffe0ff */
[----:B------:R-:W-:Y:S01]  /*1ec0*/  UMOV UR9, UR17 ;  /* 0x0000001100097c82 */ /* 0x000fe20008000000 */
[----:B------:R-:W-:Y:S01]  /*1ed0*/  UMOV UR10, UR18 ;  /* 0x00000012000a7c82 */ /* 0x000fe20008000000 */
[----:B------:R-:W-:Y:S01]  /*1ee0*/  UIADD3 UR24, UPT, UPT, UR24, 0x1, URZ ;  /* 0x0000000118187890 */ /* 0x000fe2000fffe0ff */
[----:B------:R-:W-:-:S03]  /*1ef0*/  UMOV UR25, UR6 ;  /* 0x0000000600197c82 */ /* 0x000fc60008000000 */
[----:B------:R1:W-:Y:S01]  /*1f00*/  UTMALDG.3D [UR16], [UR30], desc[UR26] ;  /* 0x00001a101e0075b4 */ /* 0x0003e20008011000 */
[----:B------:R-:W-:Y:S01]  /*1f10*/  UISETP.NE.AND UP0, UPT, UR24, UR21, UPT ;  /* 0x000000151800728c */ /* 0x000fe2000bf05270 */
[----:B------:R1:W-:Y:S08]  /*1f20*/  UTMALDG.3D [UR8], [UR28], desc[UR26] ;  /* 0x00001a081c0075b4 */ /* 0x0003f00008011000 */
[----:B------:R-:W-:Y:S05]  /*1f30*/  BRA.U UP0, `(.L_x_32) ;  /* 0xfffffffd00607547 */ /* 0x000fea000b83ffff */
.L_x_27:
[C---:B-1----:R-:W-:Y:S01]  /*1f40*/  LEA R2, R14.reuse, UR4, 0x3 ;  /* 0x000000040e027c11 */ /* 0x042fe2000f8e18ff */
[----:B------:R-:W-:Y:S01]  /*1f50*/  NOP ;  /* 0x0000000000007918 */ /* 0x000fe20000000000 */
[----:B--2---:R-:W-:Y:S02]  /*1f60*/  SHF.L.U32 R3, R13, 0x1f, RZ ;  /* 0x0000001f0d037819 */ /* 0x004fe400000006ff */
[----:B------:R-:W-:Y:S02]  /*1f70*/  LEA R4, R14, UR4, 0x4 ;  /* 0x000000040e047c11 */ /* 0x000fe4000f8e20ff */
[----:B------:R-:W1:Y:S02]  /*1f80*/  SYNCS.PHASECHK.TRANS64.TRYWAIT P0, [R2+URZ+0x1d0], R3 ;  /* 0x0001d003020075a7 */ /* 0x000e6400080011ff */
[----:B-1----:R-:W-:Y:S05]  /*1f90*/  @!P0 BRA `(.L_x_33) ;  /* 0x0000005000988947 */ /* 0x002fea0003800000 */
.L_x_122:
[----:B------:R-:W2:Y:S01]  /*1fa0*/  LDS.128 R4, [R4+0x260] ;  /* 0x0002600004047984 */ /* 0x000ea20000000c00 */
[----:B---3--:R-:W-:Y:S01]  /*1fb0*/  ISETP.GE.AND P0, PT, R40, 0x1, PT ;  /* 0x000000012800780c */ /* 0x008fe20003f06270 */
[----:B-1----:R-:W-:Y:S01]  /*1fc0*/  VIADD R2, R2, 0x1e0 ;  /* 0x000001e002027836 */ /* 0x002fe20000000000 */
[----:B------:R-:W-:Y:S01]  /*1fd0*/  @!PT LDS RZ, [RZ] ;  /* 0x00000000fffff984 */ /* 0x000fe20000000800 */
[----:B------:R-:W-:Y:S01]  /*1fe0*/  @!PT LDS RZ, [RZ] ;  /* 0x00000000fffff984 */ /* 0x000fe20000000800 */
[----:B------:R-:W-:Y:S01]  /*1ff0*/  @!PT LDS RZ, [RZ] ;  /* 0x00000000fffff984 */ /* 0x000fe20000000800 */
[----:B------:R-:W-:Y:S01]  /*2000*/  @!PT LDS RZ, [RZ] ;  /* 0x00000000fffff984 */ /* 0x000fe20000000800 */
[----:B------:R1:W-:Y:S06]  /*2010*/  MEMBAR.ALL.CTA ;  /* 0x0000000000007992 */ /* 0x0003ec0000008000 */
[----:B-1----:R-:W1:Y:S01]  /*2020*/  FENCE.VIEW.ASYNC.S ;  /* 0x00000000000073c6 */ /* 0x002e620000000000 */
[----:B------:R-:W-:-:S04]  /*2030*/  PRMT R2, RZ, 0x654, R2 ;  /* 0x00000654ff027816 */ /* 0x000fc80000000002 */
[----:B-1----:R1:W-:Y:S01]  /*2040*/  SYNCS.ARRIVE.TRANS64.RED.A1T0 RZ, [R2+URZ], RZ ;  /* 0x000000ff02ff79a7 */ /* 0x0023e200081004ff */
[----:B--2---:R-:W-:-:S13]  /*2050*/  LOP3.LUT P2, RZ, R6, 0x1, RZ, 0xc0, !PT ;  /* 0x0000000106ff7812 */ /* 0x004fda000784c0ff */
[----:B------:R-:W-:Y:S01]  /*2060*/  @P2 SHF.R.U32.HI R3, RZ, 0x10, R5 ;  /* 0x00000010ff032819 */ /* 0x000fe20000011605 */
[----:B------:R-:W-:Y:S01]  /*2070*/  VOTEU.ANY UP0, P2 ;  /* 0x0000000000ff7886 */ /* 0x000fe20001000100 */
[----:B------:R-:W-:Y:S02]  /*2080*/  @P2 MOV R11, R4 ;  /* 0x00000004000b2202 */ /* 0x000fe40000000f00 */
[----:B------:R-:W-:Y:S02]  /*2090*/  @P2 R2UR.BROADCAST UR8, R3 ;  /* 0x00000000030822ca */ /* 0x000fe400008e0000 */
[----:B------:R-:W-:-:S11]  /*20a0*/  @P2 LOP3.LUT R8, R5, 0xffff, RZ, 0xc0, !PT ;  /* 0x0000ffff05082812 */ /* 0x000fd600078ec0ff */
[----:B------:R-:W-:Y:S01]  /*20b0*/  @UP0 UMOV UR36, UR8 ;  /* 0x0000000800240c82 */ /* 0x000fe20008000000 */
[----:B-1----:R-:W-:Y:S05]  /*20c0*/  @!P0 BRA `(.L_x_34) ;  /* 0x0000000000b88947 */ /* 0x002fea0003800000 */
[----:B------:R-:W4:Y:S01]  /*20d0*/  LDC.64 R4, c[0x0][0xb18] ;  /* 0x0002c600ff047b82 */ /* 0x000f220000000a00 */
[----:B------:R-:W-:-:S07]  /*20e0*/  ISETP.NE.AND P3, PT, R40, 0x1, PT ;  /* 0x000000012800780c */ /* 0x000fce0003f65270 */
[----:B------:R-:W1:Y:S08]  /*20f0*/  LDC.64 R6, c[0x0][0xb10] ;  /* 0x0002c400ff067b82 */ /* 0x000e700000000a00 */
[----:B------:R-:W2:Y:S08]  /*2100*/  LDC R16, c[0x0][0xb20] ;  /* 0x0002c800ff107b82 */ /* 0x000eb00000000800 */
[----:B------:R-:W3:Y:S01]  /*2110*/  LDC R18, c[0x0][0xb0c] ;  /* 0x0002c300ff127b82 */ /* 0x000ee20000000800 */
[----:B----4-:R-:W-:Y:S01]  /*2120*/  IMAD.HI.U32 R17, R0, R5, RZ ;  /* 0x0000000500117227 */ /* 0x010fe200078e00ff */
[----:B------:R-:W-:-:S03]  /*2130*/  ISETP.NE.AND P0, PT, R4, 0x1, PT ;  /* 0x000000010400780c */ /* 0x000fc60003f05270 */
[----:B------:R-:W-:-:S03]  /*2140*/  IMAD.HI.U32 R5, R8, R5, RZ ;  /* 0x0000000508057227 */ /* 0x000fc600078e00ff */
[----:B------:R-:W4:Y:S01]  /*2150*/  LDC.64 R2, c[0x0][0xb28] ;  /* 0x0002ca00ff027b82 */ /* 0x000f220000000a00 */
[----:B-1----:R-:W-:-:S04]  /*2160*/  IMAD.HI.U32 R20, R9, R6, RZ ;  /* 0x0000000609147227 */ /* 0x002fc800078e00ff */
[----:B------:R-:W-:Y:S01]  /*2170*/  IMAD.HI.U32 R22, R11, R6, RZ ;  /* 0x000000060b167227 */ /* 0x000fe200078e00ff */
[----:B------:R-:W-:Y:S02]  /*2180*/  SHF.R.U32.HI R20, RZ, R7, R20 ;  /* 0x00000007ff147219 */ /* 0x000fe40000011614 */
[-C--:B--2---:R-:W-:Y:S02]  /*2190*/  SHF.R.U32.HI R17, RZ, R16.reuse, R17 ;  /* 0x00000010ff117219 */ /* 0x084fe40000011611 */
[----:B------:R-:W-:Y:S02]  /*21a0*/  SHF.R.U32.HI R5, RZ, R16, R5 ;  /* 0x00000010ff057219 */ /* 0x000fe40000011605 */
[----:B------:R-:W-:Y:S02]  /*21b0*/  SEL R17, R0, R17, !P0 ;  /* 0x0000001100117207 */ /* 0x000fe40004000000 */
[----:B------:R-:W-:Y:S02]  /*21c0*/  SHF.R.U32.HI R22, RZ, R7, R22 ;  /* 0x00000007ff167219 */ /* 0x000fe40000011616 */
[----:B---3--:R-:W-:-:S02]  /*21d0*/  ISETP.NE.AND P1, PT, R18, 0x1, PT ;  /* 0x000000011200780c */ /* 0x008fc40003f25270 */
[----:B------:R-:W-:Y:S02]  /*21e0*/  SEL R5, R8, R5, !P0 ;  /* 0x0000000508057207 */ /* 0x000fe40004000000 */
[----:B------:R-:W-:Y:S02]  /*21f0*/  SEL R19, R9, R20, !P1 ;  /* 0x0000001409137207 */ /* 0x000fe40004800000 */
[----:B------:R-:W-:Y:S01]  /*2200*/  SEL R7, R11, R22, !P1 ;  /* 0x000000160b077207 */ /* 0x000fe20004800000 */
[----:B----4-:R-:W-:-:S04]  /*2210*/  IMAD.HI.U32 R20, R17, R2, RZ ;  /* 0x0000000211147227 */ /* 0x010fc800078e00ff */
[----:B------:R-:W-:Y:S01]  /*2220*/  IMAD.HI.U32 R6, R19, R2, RZ ;  /* 0x0000000213067227 */ /* 0x000fe200078e00ff */
[----:B------:R-:W-:-:S04]  /*2230*/  @P3 SHF.R.U32.HI R17, RZ, R3, R20 ;  /* 0x00000003ff113219 */ /* 0x000fc80000011614 */
[----:B------:R-:W-:Y:S01]  /*2240*/  @P3 SHF.R.U32.HI R19, RZ, R3, R6 ;  /* 0x00000003ff133219 */ /* 0x000fe20000011606 */
[----:B------:R-:W-:-:S04]  /*2250*/  IMAD R17, R40, R17, RZ ;  /* 0x0000001128117224 */ /* 0x000fc800078e02ff */
[----:B------:R-:W-:Y:S01]  /*2260*/  IMAD R6, R40, R19, RZ ;  /* 0x0000001328067224 */ /* 0x000fe200078e02ff */
[C---:B------:R-:W-:Y:S02]  /*2270*/  ISETP.GE.AND P0, PT, R5.reuse, R17, PT ;  /* 0x000000110500720c */ /* 0x040fe40003f06270 */
[----:B------:R-:W-:Y:S02]  /*2280*/  IADD3 R17, PT, PT, -R5, RZ, RZ ;  /* 0x000000ff05117210 */ /* 0x000fe40007ffe1ff */
[----:B------:R-:W-:Y:S01]  /*2290*/  ISETP.GE.OR P0, PT, R7, R6, P0 ;  /* 0x000000060700720c */ /* 0x000fe20000706670 */
[----:B------:R-:W-:-:S04]  /*22a0*/  IMAD.HI.U32 R6, R5, R2, RZ ;  /* 0x0000000205067227 */ /* 0x000fc800078e00ff */
[----:B------:R-:W-:Y:S01]  /*22b0*/  IMAD R8, R4, R17, R8 ;  /* 0x0000001104087224 */ /* 0x000fe200078e0208 */
[----:B------:R-:W-:-:S04]  /*22c0*/  SHF.R.U32.HI R6, RZ, R3, R6 ;  /* 0x00000003ff067219 */ /* 0x000fc80000011606 */
[----:B------:R-:W-:-:S03]  /*22d0*/  SEL R6, R5, R6, !P3 ;  /* 0x0000000605067207 */ /* 0x000fc60005800000 */
[----:B------:R-:W-:-:S04]  /*22e0*/  @!P0 IMAD.HI.U32 R16, R7, R2, RZ ;  /* 0x0000000207108227 */ /* 0x000fc800078e00ff */
[----:B------:R-:W-:Y:S01]  /*22f0*/  IMAD.MOV R2, RZ, RZ, -R6 ;  /* 0x000000ffff027224 */ /* 0x000fe200078e0a06 */
[----:B------:R-:W-:-:S03]  /*2300*/  @!P0 SHF.R.U32.HI R16, RZ, R3, R16 ;  /* 0x00000003ff108219 */ /* 0x000fc60000011610 */
[----:B------:R-:W-:Y:S01]  /*2310*/  IMAD R2, R40, R2, R5 ;  /* 0x0000000228027224 */ /* 0x000fe200078e0205 */
[----:B------:R-:W-:-:S05]  /*2320*/  @!P0 SEL R3, R7, R16, !P3 ;  /* 0x0000001007038207 */ /* 0x000fca0005800000 */
[--C-:B------:R-:W-:Y:S02]  /*2330*/  @!P0 IMAD.IADD R6, R6, 0x1, -R3.reuse ;  /* 0x0000000106068824 */ /* 0x100fe400078e0a03 */
[----:B------:R-:W-:Y:S01]  /*2340*/  @!P0 IMAD R3, R2, R19, R3 ;  /* 0x0000001302038224 */ /* 0x000fe200078e0203 */
[----:B------:R-:W-:Y:S01]  /*2350*/  IADD3 R2, PT, PT, -R7, RZ, RZ ;  /* 0x000000ff07027210 */ /* 0x000fe20007ffe1ff */
[----:B------:R-:W-:Y:S02]  /*2360*/  @!P0 IMAD R5, R40, R6, R7 ;  /* 0x0000000628058224 */ /* 0x000fe400078e0207 */
[----:B------:R-:W-:Y:S02]  /*2370*/  @!P0 IMAD.MOV.U32 R7, RZ, RZ, R3 ;  /* 0x000000ffff078224 */ /* 0x000fe400078e0003 */
[----:B------:R-:W-:Y:S02]  /*2380*/  IMAD R2, R18, R2, R11 ;  /* 0x0000000212027224 */ /* 0x000fe400078e020b */
[----:B------:R-:W-:-:S02]  /*2390*/  IMAD R8, R5, R4, R8 ;  /* 0x0000000405087224 */ /* 0x000fc400078e0208 */
[----:B------:R-:W-:Y:S02]  /*23a0*/  IMAD R11, R7, R18, R2 ;  /* 0x00000012070b7224 */ /* 0x000fe400078e0202 */
.L_x_34:
[----:B------:R-:W1:Y:S02]  /*23b0*/  LDCU UR8, c[0x0][0xb30] ;  /* 0x00016600ff0877ac */ /* 0x000e640008000800 */
[----:B-1----:R-:W-:-:S09]  /*23c0*/  UISETP.NE.AND UP0, UPT, UR8, 0x1, UPT ;  /* 0x000000010800788c */ /* 0x002fd2000bf05270 */
[----:B------:R-:W-:Y:S05]  /*23d0*/  BRA.U UP0, `(.L_x_35) ;  /* 0x0000000100407547 */ /* 0x000fea000b800000 */
[----:B------:R-:W1:Y:S08]  /*23e0*/  LDC.64 R4, c[0x0][0xb10] ;  /* 0x0002c400ff047b82 */ /* 0x000e700000000a00 */
[----:B------:R-:W2:Y:S08]  /*23f0*/  LDC.64 R2, c[0x0][0xb18] ;  /* 0x0002c600ff027b82 */ /* 0x000eb00000000a00 */
[----:B------:R-:W3:Y:S08]  /*2400*/  LDC R6, c[0x0][0xb20] ;  /* 0x0002c800ff067b82 */ /* 0x000ef00000000800 */
[----:B------:R-:W4:Y:S01]  /*2410*/  LDC R16, c[0x0][0xb0c] ;  /* 0x0002c300ff107b82 */ /* 0x000f220000000800 */
[----:B-1----:R-:W-:-:S05]  /*2420*/  IMAD.HI.U32 R4, R11, R4, RZ ;  /* 0x000000040b047227 */ /* 0x002fca00078e00ff */
[----:B------:R-:W-:Y:S01]  /*2430*/  SHF.R.U32.HI R4, RZ, R5, R4 ;  /* 0x00000005ff047219 */ /* 0x000fe20000011604 */
[----:B--2---:R-:W-:Y:S01]  /*2440*/  IMAD.HI.U32 R3, R8, R3, RZ ;  /* 0x0000000308037227 */ /* 0x004fe200078e00ff */
[----:B------:R-:W-:-:S04]  /*2450*/  ISETP.NE.AND P0, PT, R2, 0x1, PT ;  /* 0x000000010200780c */ /* 0x000fc80003f05270 */
[----:B---3--:R-:W-:-:S04]  /*2460*/  SHF.R.U32.HI R3, RZ, R6, R3 ;  /* 0x00000006ff037219 */ /* 0x008fc80000011603 */
[----:B------:R-:W-:Y:S02]  /*2470*/  SEL R3, R8, R3, !P0 ;  /* 0x0000000308037207 */ /* 0x000fe40004000000 */
[----:B----4-:R-:W-:-:S04]  /*2480*/  ISETP.NE.AND P1, PT, R16, 0x1, PT ;  /* 0x000000011000780c */ /* 0x010fc80003f25270 */
[----:B------:R-:W-:-:S05]  /*2490*/  SEL R4, R11, R4, !P1 ;  /* 0x000000040b047207 */ /* 0x000fca0004800000 */
[----:B------:R-:W-:Y:S02]  /*24a0*/  IMAD.IADD R5, R3, 0x1, -R4 ;  /* 0x0000000103057824 */ /* 0x000fe400078e0a04 */
[----:B------:R-:W-:Y:S02]  /*24b0*/  IMAD.IADD R3, R4, 0x1, -R3 ;  /* 0x0000000104037824 */ /* 0x000fe400078e0a03 */
[----:B------:R-:W-:Y:S02]  /*24c0*/  IMAD R11, R5, R16, R11 ;  /* 0x00000010050b7224 */ /* 0x000fe400078e020b */
[----:B------:R-:W-:-:S07]  /*24d0*/  IMAD R8, R3, R2, R8 ;  /* 0x0000000203087224 */ /* 0x000fce00078e0208 */
.L_x_35:
[----:B------:R-:W-:Y:S01]  /*24e0*/  VIADD R14, R14, 0x1 ;  /* 0x000000010e0e7836 */ /* 0x000fe20000000000 */
[----:B------:R-:W-:Y:S01]  /*24f0*/  PLOP3.LUT P1, PT, PT, PT, PT, 0x80, 0x8 ;  /* 0x000000000008781c */ /* 0x000fe20003f2f070 */
[----:B------:R-:W-:Y:S02]  /*2500*/  IMAD.IADD R99, R11, 0x1, R96 ;  /* 0x000000010b637824 */ /* 0x000fe400078e0260 */
[----:B------:R-:W-:Y:S01]  /*2510*/  IMAD.IADD R97, R8, 0x1, R81 ;  /* 0x0000000108617824 */ /* 0x000fe200078e0251 */
[----:B------:R-:W-:-:S04]  /*2520*/  ISETP.NE.AND P0, PT, R14, 0x2, PT ;  /* 0x000000020e00780c */ /* 0x000fc80003f05270 */
[----:B------:R-:W-:Y:S02]  /*2530*/  SEL R2, RZ, 0x1, P0 ;  /* 0x00000001ff027807 */ /* 0x000fe40000000000 */
[----:B------:R-:W-:Y:S02]  /*2540*/  SEL R14, R14, RZ, P0 ;  /* 0x000000ff0e0e7207 */ /* 0x000fe40000000000 */
[----:B------:R-:W-:Y:S01]  /*2550*/  LOP3.LUT R13, R13, R2, RZ, 0x3c, !PT ;  /* 0x000000020d0d7212 */ /* 0x000fe200078e3cff */
[----:B------:R-:W-:Y:S06]  /*2560*/  @P2 BRA `(.L_x_36) ;  /* 0xfffffff000a02947 */ /* 0x000fec000383ffff */
[----:B------:R-:W-:Y:S01]  /*2570*/  UIADD3 UR4, UPT, UPT, UR4, 0xd8, URZ ;  /* 0x000000d804047890 */ /* 0x000fe2000fffe0ff */
[----:B------:R-:W-:-:S03]  /*2580*/  SHF.L.U32 R3, R15, 0x1f, RZ ;  /* 0x0000001f0f037819 */ /* 0x000fc600000006ff */
[----:B------:R-:W-:-:S09]  /*2590*/  ULEA UR5, UR6, UR4, 0x3 ;  /* 0x0000000406057291 */ /* 0x000fd2000f8e18ff */
[----:B------:R-:W1:Y:S02]  /*25a0*/  SYNCS.PHASECHK.TRANS64.TRYWAIT P0, [UR5], R3 ;  /* 0x00000003ff0075a7 */ /* 0x000e640008001105 */
[----:B-1----:R-:W-:Y:S05]  /*25b0*/  @!P0 BRA `(.L_x_37) ;  /* 0x0000004c00248947 */ /* 0x002fea0003800000 */
.L_x_124:
[----:B------:R-:W-:-:S04]  /*25c0*/  UIADD3 UR6, UPT, UPT, UR6, 0x1, URZ ;  /* 0x0000000106067890 */ /* 0x000fc8000fffe0ff */
[----:B------:R-:W-:-:S04]  /*25d0*/  UISETP.NE.AND UP0, UPT, UR6, 0x1b, UPT ;  /* 0x0000001b0600788c */ /* 0x000fc8000bf05270 */
[----:B------:R-:W-:Y:S02]  /*25e0*/  USEL UR7, URZ, 0x1, UP0 ;  /* 0x00000001ff077887 */ /* 0x000fe40008000000 */
[----:B------:R-:W-:-:S04]  /*25f0*/  USEL UR6, UR6, URZ, UP0 ;  /* 0x000000ff06067287 */ /* 0x000fc80008000000 */
[----:B------:R-:W-:Y:S01]  /*2600*/  ULEA UR5, UR6, UR4, 0x3 ;  /* 0x0000000406057291 */ /* 0x000fe2000f8e18ff */
[----:B------:R-:W-:-:S04]  /*2610*/  LOP3.LUT R2, R15, UR7, RZ, 0x3c, !PT ;  /* 0x000000070f027c12 */ /* 0x000fc8000f8e3cff */
[----:B-1----:R-:W-:-:S04]  /*2620*/  SHF.L.U32 R3, R2, 0x1f, RZ ;  /* 0x0000001f02037819 */ /* 0x002fc800000006ff */
[----:B------:R-:W1:Y:S02]  /*2630*/  SYNCS.PHASECHK.TRANS64.TRYWAIT P0, [UR5], R3 ;  /* 0x00000003ff0075a7 */ /* 0x000e640008001105 */
[----:B-1----:R-:W-:Y:S05]  /*2640*/  @!P0 BRA `(.L_x_38) ;  /* 0x0000004c00188947 */ /* 0x002fea0003800000 */
.L_x_126:
        /* <DEDUP_REMOVED lines=9> */
.L_x_128:
        /* <DEDUP_REMOVED lines=9> */
.L_x_130:
        /* <DEDUP_REMOVED lines=9> */
.L_x_132:
        /* <DEDUP_REMOVED lines=9> */
.L_x_134:
        /* <DEDUP_REMOVED lines=9> */
.L_x_136:
        /* <DEDUP_REMOVED lines=9> */
.L_x_138:
        /* <DEDUP_REMOVED lines=9> */
.L_x_140:
        /* <DEDUP_REMOVED lines=9> */
.L_x_142:
        /* <DEDUP_REMOVED lines=9> */
.L_x_144:
        /* <DEDUP_REMOVED lines=9> */
.L_x_146:
        /* <DEDUP_REMOVED lines=9> */
.L_x_148:
        /* <DEDUP_REMOVED lines=9> */
.L_x_150:
        /* <DEDUP_REMOVED lines=9> */
.L_x_152:
        /* <DEDUP_REMOVED lines=9> */
.L_x_154:
        /* <DEDUP_REMOVED lines=9> */
.L_x_156:
        /* <DEDUP_REMOVED lines=9> */
.L_x_158:
        /* <DEDUP_REMOVED lines=9> */
.L_x_160:
        /* <DEDUP_REMOVED lines=9> */
.L_x_162:
        /* <DEDUP_REMOVED lines=9> */
.L_x_164:
        /* <DEDUP_REMOVED lines=9> */
.L_x_166:
        /* <DEDUP_REMOVED lines=9> */
.L_x_168:
        /* <DEDUP_REMOVED lines=9> */
.L_x_170:
        /* <DEDUP_REMOVED lines=9> */
.L_x_172:
        /* <DEDUP_REMOVED lines=9> */
.L_x_174:
[----:B------:R-:W-:-:S04]  /*33d0*/  UIADD3 UR6, UPT, UPT, UR6, 0x1, URZ ;  /* 0x0000000106067890 */ /* 0x000fc8000fffe0ff */
[----:B------:R-:W-:-:S04]  /*33e0*/  UISETP.NE.AND UP0, UPT, UR6, 0x1b, UPT ;  /* 0x0000001b0600788c */ /* 0x000fc8000bf05270 */
[----:B------:R-:W-:Y:S02]  /*33f0*/  USEL UR5, URZ, 0x1, UP0 ;  /* 0x00000001ff057887 */ /* 0x000fe40008000000 */
[----:B------:R-:W-:-:S04]  /*3400*/  USEL UR6, UR6, URZ, UP0 ;  /* 0x000000ff06067287 */ /* 0x000fc80008000000 */
[----:B------:R-:W-:Y:S01]  /*3410*/  ULEA UR6, UR6, UR4, 0x3 ;  /* 0x0000000406067291 */ /* 0x000fe2000f8e18ff */
[----:B-1----:R-:W-:-:S04]  /*3420*/  LOP3.LUT R3, R2, UR5, RZ, 0x3c, !PT ;  /* 0x0000000502037c12 */ /* 0x002fc8000f8e3cff */
[----:B------:R-:W-:Y:S01]  /*3430*/  SHF.L.U32 R3, R3, 0x1f, RZ ;  /* 0x0000001f03037819 */ /* 0x000fe200000006ff */
[----:B----4-:R-:W-:-:S07]  /*3440*/  IMAD.U32 R0, RZ, RZ, UR6 ;  /* 0x00000006ff007e24 */ /* 0x010fce000f8e00ff */
.L_x_63:
[----:B-1----:R1:W2:Y:S02]  /*3450*/  SYNCS.PHASECHK.TRANS64.TRYWAIT P0, [R0+URZ], R3 ;  /* 0x00000003000075a7 */ /* 0x0022a400080011ff */
[----:B--2---:R-:W-:Y:S05]  /*3460*/  @!P0 NANOSLEEP.SYNCS 0x989680 ;  /* 0x009896800000895d */ /* 0x004fea0003900000 */
[----:B------:R-:W2:Y:S02]  /*3470*/  @!P0 SYNCS.PHASECHK.TRANS64 P0, [R0+URZ], R3 ;  /* 0x00000003000085a7 */ /* 0x000ea400080010ff */
[----:B--2---:R-:W-:Y:S05]  /*3480*/  @P0 EXIT ;  /* 0x000000000000094d */ /* 0x004fea0003800000 */
[----:B------:R-:W-:Y:S05]  /*3490*/  BRA `(.L_x_63) ;  /* 0xfffffffc00ec7947 */ /* 0x000fea000383ffff */
.L_x_18:
[----:B------:R-:W-:-:S04]  /*34a0*/  UISETP.NE.AND UP1, UPT, UR37, URZ, UPT ;  /* 0x000000ff2500728c */ /* 0x000fc8000bf25270 */
[----:B------:R-:W-:-:S09]  /*34b0*/  UISETP.NE.OR UP1, UPT, UR8, 0x1, UP1 ;  /* 0x000000010800788c */ /* 0x000fd20008f25670 */
[----:B------:R-:W-:Y:S05]  /*34c0*/  BRA.U UP1, `(.L_x_64) ;  /* 0x0000000501487547 */ /* 0x000fea000b800000 */
[----:B------:R-:W-:Y:S01]  /*34d0*/  ISETP.NE.AND P2, PT, R2, RZ, PT ;  /* 0x000000ff0200720c */ /* 0x000fe20003f45270 */
[----:B------:R-:W-:Y:S01]  /*34e0*/  IMAD.MOV.U32 R12, RZ, RZ, 0x1 ;  /* 0x00000001ff0c7424 */ /* 0x000fe200078e00ff */
[----:B------:R-:W-:Y:S02]  /*34f0*/  CS2R R10, SRZ ;  /* 0x00000000000a7805 */ /* 0x000fe4000001ff00 */
[----:B------:R-:W-:Y:S01]  /*3500*/  CS2R R8, SRZ ;  /* 0x0000000000087805 */ /* 0x000fe2000001ff00 */
[----:B------:R-:W-:Y:S01]  /*3510*/  UMOV UR4, 0x400 ;  /* 0x0000040000047882 */ /* 0x000fe20000000000 */
[----:B------:R-:W-:Y:S01]  /*3520*/  UMOV UR6, URZ ;  /* 0x000000ff00067c82 */ /* 0x000fe20008000000 */
[----:B------:R-:W-:-:S12]  /*3530*/  ULEA UR37, UR37, UR4, 0x18 ;  /* 0x0000000425257291 */ /* 0x000fd8000f8ec0ff */
.L_x_68:
[----:B------:R-:W-:Y:S02]  /*3540*/  LEA R0, R8, UR37, 0x3 ;  /* 0x0000002508007c11 */ /* 0x000fe4000f8e18ff */
[----:B------:R-:W-:-:S03]  /*3550*/  SHF.L.U32 R5, R9, 0x1f, RZ ;  /* 0x0000001f09057819 */ /* 0x000fc600000006ff */
[----:B------:R-:W-:Y:S01]  /*3560*/  VIADD R4, R0, 0x240 ;  /* 0x0000024000047836 */ /* 0x000fe20000000000 */
[----:B------:R-:W1:Y:S02]  /*3570*/  SYNCS.PHASECHK.TRANS64.TRYWAIT P0, [R0+URZ+0x230], R5 ;  /* 0x00023005000075a7 */ /* 0x000e6400080011ff */
[----:B-1----:R-:W-:Y:S05]  /*3580*/  @!P0 BRA `(.L_x_65) ;  /* 0x0000004400a08947 */ /* 0x002fea0003800000 */
.L_x_175:
[----:B------:R-:W-:Y:S01]  /*3590*/  ULEA UR5, UR6, UR37, 0x3 ;  /* 0x0000002506057291 */ /* 0x000fe2000f8e18ff */
[----:B------:R-:W-:Y:S02]  /*35a0*/  PRMT R4, RZ, 0x654, R4 ;  /* 0x00000654ff047816 */ /* 0x000fe40000000004 */
[----:B-1----:R-:W-:Y:S01]  /*35b0*/  SHF.L.U32 R5, R12, 0x1f, RZ ;  /* 0x0000001f0c057819 */ /* 0x002fe200000006ff */
[----:B------:R-:W-:Y:S01]  /*35c0*/  UIADD3 UR4, UPT, UPT, UR5, 0x1d0, URZ ;  /* 0x000001d005047890 */ /* 0x000fe2000fffe0ff */
[----:B------:R1:W-:Y:S05]  /*35d0*/  SYNCS.ARRIVE.TRANS64.RED.A1T0 RZ, [R4+URZ], RZ ;  /* 0x000000ff04ff79a7 */ /* 0x0003ea00081004ff */
[----:B------:R-:W-:Y:S01]  /*35e0*/  IMAD.U32 R7, RZ, RZ, UR4 ;  /* 0x00000004ff077e24 */ /* 0x000fe2000f8e00ff */
[----:B------:R-:W2:Y:S04]  /*35f0*/  SYNCS.PHASECHK.TRANS64.TRYWAIT P0, [UR5+0x1e0], R5 ;  /* 0x0001e005ff0075a7 */ /* 0x000ea80008001105 */
[----:B------:R-:W-:Y:S01]  /*3600*/  PRMT R6, R2, 0x654, R7 ;  /* 0x0000065402067816 */ /* 0x000fe20000000007 */
[----:B-1----:R-:W-:Y:S01]  /*3610*/  @!P2 IMAD.MOV.U32 R4, RZ, RZ, 0x10 ;  /* 0x00000010ff04a424 */ /* 0x002fe200078e00ff */
[----:B--2---:R-:W-:Y:S06]  /*3620*/  @!P0 BRA `(.L_x_66) ;  /* 0x00000044008c8947 */ /* 0x004fec0003800000 */
.L_x_177:
[----:B------:R-:W-:Y:S01]  /*3630*/  ULEA UR4, UR6, UR37, 0x4 ;  /* 0x0000002506047291 */ /* 0x000fe2000f8e20ff */
[----:B------:R-:W-:Y:S01]  /*3640*/  SEL R3, R6, R3, !P2 ;  /* 0x0000000306037207 */ /* 0x000fe20005000000 */
[----:B------:R-:W-:Y:S01]  /*3650*/  UIADD3 UR5, UPT, UPT, UR5, 0x1d0, URZ ;  /* 0x000001d005057890 */ /* 0x000fe2000fffe0ff */
[----:B-1----:R-:W-:Y:S01]  /*3660*/  LEA R0, R11, UR37, 0x3 ;  /* 0x000000250b007c11 */ /* 0x002fe2000f8e18ff */
[----:B------:R-:W-:Y:S01]  /*3670*/  UIADD3 UR4, UPT, UPT, UR4, 0x260, URZ ;  /* 0x0000026004047890 */ /* 0x000fe2000fffe0ff */
[----:B------:R-:W-:Y:S01]  /*3680*/  SHF.L.U32 R5, R10, 0x1f, RZ ;  /* 0x0000001f0a057819 */ /* 0x000fe200000006ff */
[----:B------:R1:W-:Y:S01]  /*3690*/  @!P2 SYNCS.ARRIVE.TRANS64.RED RZ, [R3+URZ], R4 ;  /* 0x0000000403ffa9a7 */ /* 0x0003e200080004ff */
[----:B------:R-:W-:Y:S01]  /*36a0*/  UIADD3 UR6, UPT, UPT, UR6, 0x1, URZ ;  /* 0x0000000106067890 */ /* 0x000fe2000fffe0ff */
[----:B------:R-:W-:-:S03]  /*36b0*/  VIADD R8, R8, 0x1 ;  /* 0x0000000108087836 */ /* 0x000fc60000000000 */
[----:B------:R-:W-:Y:S02]  /*36c0*/  UISETP.NE.AND UP0, UPT, UR6, 0x2, UPT ;  /* 0x000000020600788c */ /* 0x000fe4000bf05270 */
[----:B------:R-:W-:Y:S06]  /*36d0*/  UGETNEXTWORKID.BROADCAST [UR4], [UR5] ;  /* 0x00000000040073ca */ /* 0x000fec0008000100 */
[----:B------:R-:W-:Y:S01]  /*36e0*/  USEL UR4, URZ, 0x1, UP0 ;  /* 0x00000001ff047887 */ /* 0x000fe20008000000 */
[----:B------:R-:W-:Y:S01]  /*36f0*/  ISETP.NE.AND P0, PT, R8, 0x2, PT ;  /* 0x000000020800780c */ /* 0x000fe20003f05270 */
[----:B------:R-:W-:Y:S01]  /*3700*/  USEL UR6, UR6, URZ, UP0 ;  /* 0x000000ff06067287 */ /* 0x000fe20008000000 */
[----:B------:R-:W2:Y:S03]  /*3710*/  SYNCS.PHASECHK.TRANS64.TRYWAIT P1, [R0+URZ+0x1d0], R5 ;  /* 0x0001d005000075a7 */ /* 0x000ea600080211ff */
[----:B------:R-:W-:Y:S01]  /*3720*/  LOP3.LUT R12, R12, UR4, RZ, 0x3c, !PT ;  /* 0x000000040c0c7c12 */ /* 0x000fe2000f8e3cff */
[----:B-12---:R-:W-:Y:S07]  /*3730*/  @!P1 BRA `(.L_x_67) ;  /* 0x0000004400609947 */ /* 0x006fee0003800000 */
.L_x_178:
[C---:B------:R-:W-:Y:S01]  /*3740*/  LEA R4, R11.reuse, UR37, 0x4 ;  /* 0x000000250b047c11 */ /* 0x040fe2000f8e20ff */
[----:B-1----:R-:W-:Y:S01]  /*3750*/  VIADD R0, R0, 0x1e0 ;  /* 0x000001e000007836 */ /* 0x002fe20000000000 */
[----:B------:R-:W-:Y:S01]  /*3760*/  SEL R8, R8, RZ, P0 ;  /* 0x000000ff08087207 */ /* 0x000fe20000000000 */
[----:B------:R-:W-:-:S03]  /*3770*/  VIADD R11, R11, 0x1 ;  /* 0x000000010b0b7836 */ /* 0x000fc60000000000 */
[----:B------:R-:W1:Y:S01]  /*3780*/  LDS.128 R4, [R4+0x260] ;  /* 0x0002600004047984 */ /* 0x000e620000000c00 */
[----:B------:R-:W-:Y:S02]  /*3790*/  PRMT R0, RZ, 0x654, R0 ;  /* 0x00000654ff007816 */ /* 0x000fe40000000000 */
[C---:B------:R-:W-:Y:S01]  /*37a0*/  ISETP.NE.AND P1, PT, R11.reuse, 0x2, PT ;  /* 0x000000020b00780c */ /* 0x040fe20003f25270 */
[----:B------:R-:W-:Y:S01]  /*37b0*/  @!PT LDS RZ, [RZ] ;  /* 0x00000000fffff984 */ /* 0x000fe20000000800 */
[----:B------:R-:W-:Y:S01]  /*37c0*/  @!PT LDS RZ, [RZ] ;  /* 0x00000000fffff984 */ /* 0x000fe20000000800 */
[----:B------:R-:W-:Y:S01]  /*37d0*/  @!PT LDS RZ, [RZ] ;  /* 0x00000000fffff984 */ /* 0x000fe20000000800 */
[----:B------:R-:W-:Y:S01]  /*37e0*/  @!PT LDS RZ, [RZ] ;  /* 0x00000000fffff984 */ /* 0x000fe20000000800 */
[----:B------:R2:W-:Y:S06]  /*37f0*/  MEMBAR.ALL.CTA ;  /* 0x0000000000007992 */ /* 0x0005ec0000008000 */
[----:B--2---:R-:W2:Y:S01]  /*3800*/  FENCE.VIEW.ASYNC.S ;  /* 0x00000000000073c6 */ /* 0x004ea20000000000 */
[----:B------:R-:W-:Y:S01]  /*3810*/  SEL R11, R11, RZ, P1 ;  /* 0x000000ff0b0b7207 */ /* 0x000fe20000800000 */
[----:B--2---:R2:W-:Y:S01]  /*3820*/  SYNCS.ARRIVE.TRANS64.RED.A1T0 RZ, [R0+URZ], RZ ;  /* 0x000000ff00ff79a7 */ /* 0x0045e200081004ff */
[----:B-1----:R-:W-:-:S02]  /*3830*/  LOP3.LUT P3, RZ, R6, 0x1, RZ, 0xc0, !PT ;  /* 0x0000000106ff7812 */ /* 0x002fc4000786c0ff */
[----:B------:R-:W-:-:S04]  /*3840*/  SEL R5, RZ, 0x1, P1 ;  /* 0x00000001ff057807 */ /* 0x000fc80000800000 */
[----:B------:R-:W-:Y:S02]  /*3850*/  LOP3.LUT R10, R10, R5, RZ, 0x3c, !PT ;  /* 0x000000050a0a7212 */ /* 0x000fe400078e3cff */
[----:B--2---:R-:W-:-:S04]  /*3860*/  SEL R0, RZ, 0x1, P0 ;  /* 0x00000001ff007807 */ /* 0x004fc80000000000 */
[----:B------:R-:W-:Y:S01]  /*3870*/  LOP3.LUT R9, R9, R0, RZ, 0x3c, !PT ;  /* 0x0000000009097212 */ /* 0x000fe200078e3cff */
[----:B------:R-:W-:Y:S06]  /*3880*/  @P3 BRA `(.L_x_68) ;  /* 0xfffffffc002c3947 */ /* 0x000fec000383ffff */
[----:B------:R-:W-:Y:S01]  /*3890*/  ULEA UR5, UR6, UR37, 0x3 ;  /* 0x0000002506057291 */ /* 0x000fe2000f8e18ff */
[----:B------:R-:W-:-:S08]  /*38a0*/  SHF.L.U32 R3, R12, 0x1f, RZ ;  /* 0x0000001f0c037819 */ /* 0x000fd000000006ff */
[----:B------:R-:W1:Y:S02]  /*38b0*/  SYNCS.PHASECHK.TRANS64 P0, [UR5+0x1e0], R3 ;  /* 0x0001e003ff0075a7 */ /* 0x000e640008001005 */
[----:B-1----:R-:W-:Y:S05]  /*38c0*/  @P0 BRA `(.L_x_69) ;  /* 0x0000000000080947 */ /* 0x002fea0003800000 */
[----:B------:R-:W1:Y:S02]  /*38d0*/  SYNCS.PHASECHK.TRANS64.TRYWAIT P0, [UR5+0x1e0], R3 ;  /* 0x0001e003ff0075a7 */ /* 0x000e640008001105 */
[----:B-1----:R-:W-:Y:S05]  /*38e0*/  @!P0 BRA `(.L_x_70) ;  /* 0x0000004400088947 */ /* 0x002fea0003800000 */
.L_x_69:
[----:B------:R-:W-:-:S04]  /*38f0*/  UIADD3 UR4, UPT, UPT, UR6, 0x1, URZ ;  /* 0x0000000106047890 */ /* 0x000fc8000fffe0ff */
[----:B------:R-:W-:-:S04]  /*3900*/  UISETP.NE.AND UP0, UPT, UR4, 0x2, UPT ;  /* 0x000000020400788c */ /* 0x000fc8000bf05270 */
[----:B------:R-:W-:Y:S02]  /*3910*/  USEL UR7, URZ, 0x1, UP0 ;  /* 0x00000001ff077887 */ /* 0x000fe40008000000 */
[----:B------:R-:W-:-:S04]  /*3920*/  USEL UR4, UR4, URZ, UP0 ;  /* 0x000000ff04047287 */ /* 0x000fc80008000000 */
[----:B------:R-:W-:Y:S01]  /*3930*/  ULEA UR4, UR4, UR37, 0x3 ;  /* 0x0000002504047291 */ /* 0x000fe2000f8e18ff */
[----:B-1----:R-:W-:-:S04]  /*3940*/  LOP3.LUT R3, R12, UR7, RZ, 0x3c, !PT ;  /* 0x000000070c037c12 */ /* 0x002fc8000f8e3cff */
[----:B------:R-:W-:-:S04]  /*3950*/  SHF.L.U32 R0, R3, 0x1f, RZ ;  /* 0x0000001f03007819 */ /* 0x000fc800000006ff */
[----:B------:R-:W1:Y:S02]  /*3960*/  SYNCS.PHASECHK.TRANS64 P0, [UR4+0x1e0], R0 ;  /* 0x0001e000ff0075a7 */ /* 0x000e640008001004 */
[----:B-1----:R-:W-:Y:S05]  /*3970*/  @P0 EXIT ;  /* 0x000000000000094d */ /* 0x002fea0003800000 */
[----:B------:R-:W-:Y:S02]  /*3980*/  SHF.L.U32 R3, R3, 0x1f, RZ ;  /* 0x0000001f03037819 */ /* 0x000fe400000006ff */
[----:B------:R-:W-:-:S07]  /*3990*/  MOV R0, UR4 ;  /* 0x0000000400007c02 */ /* 0x000fce0008000f00 */
.L_x_71:
[----:B-1----:R1:W2:Y:S02]  /*39a0*/  SYNCS.PHASECHK.TRANS64.TRYWAIT P0, [R0+URZ+0x1e0], R3 ;  /* 0x0001e003000075a7 */ /* 0x0022a400080011ff */
[----:B--2---:R-:W-:Y:S05]  /*39b0*/  @!P0 NANOSLEEP.SYNCS 0x989680 ;  /* 0x009896800000895d */ /* 0x004fea0003900000 */
[----:B------:R-:W2:Y:S02]  /*39c0*/  @!P0 SYNCS.PHASECHK.TRANS64 P0, [R0+URZ+0x1e0], R3 ;  /* 0x0001e003000085a7 */ /* 0x000ea400080010ff */
[----:B--2---:R-:W-:Y:S05]  /*39d0*/  @P0 EXIT ;  /* 0x000000000000094d */ /* 0x004fea0003800000 */
[----:B------:R-:W-:Y:S05]  /*39e0*/  BRA `(.L_x_71) ;  /* 0xfffffffc00ec7947 */ /* 0x000fea000383ffff */
.L_x_64:
[----:B------:R-:W-:-:S09]  /*39f0*/  UISETP.NE.AND UP1, UPT, UR8, URZ, UPT ;  /* 0x000000ff0800728c */ /* 0x000fd2000bf25270 */
[----:B------:R-:W-:Y:S05]  /*3a00*/  BRA.U UP1, `(.L_x_72) ;  /* 0x0000000d01947547 */ /* 0x000fea000b800000 */
[----:B------:R-:W-:Y:S01]  /*3a10*/  UMOV UR4, 0x40 ;  /* 0x0000004000047882 */ /* 0x000fe20000000000 */
[----:B------:R-:W-:Y:S01]  /*3a20*/  NOP ;  /* 0x0000000000007918 */ /* 0x000fe20000000000 */
[----:B------:R-:W-:Y:S01]  /*3a30*/  ULEA UR4, UR37, UR4, 0x18 ;  /* 0x0000000425047291 */ /* 0x000fe2000f8ec0ff */
[----:B------:R-:W-:Y:S02]  /*3a40*/  UMOV UR5, 0x400 ;  /* 0x0000040000057882 */ /* 0x000fe40000000000 */
[----:B------:R-:W-:-:S06]  /*3a50*/  ULEA UR37, UR37, UR5, 0x18 ;  /* 0x0000000525257291 */ /* 0x000fcc000f8ec0ff */
[----:B------:R-:W1:Y:S02]  /*3a60*/  LDS.U8 R0, [UR4+0x1c] ;  /* 0x00001c04ff007984 */ /* 0x000e640008000000 */
[----:B-1----:R-:W-:-:S13]  /*3a70*/  ISETP.NE.AND P0, PT, R0, RZ, PT ;  /* 0x000000ff0000720c */ /* 0x002fda0003f05270 */
[----:B------:R-:W-:Y:S05]  /*3a80*/  @P0 BRA `(.L_x_73) ;  /* 0x0000000000580947 */ /* 0x000fea0003800000 */
[----:B------:R-:W-:-:S13]  /*3a90*/  ELECT P0, URZ, PT ;  /* 0x0000000000ff782f */ /* 0x000fda0003800000 */
[----:B------:R-:W-:Y:S05]  /*3aa0*/  @!P0 BRA `(.L_x_74) ;  /* 0x0000000000608947 */ /* 0x000fea0003800000 */
[----:B------:R-:W-:Y:S01]  /*3ab0*/  UMOV UR5, 0x10 ;  /* 0x0000001000057882 */ /* 0x000fe20000000000 */
[----:B------:R-:W-:Y:S01]  /*3ac0*/  HFMA2 R0, -RZ, RZ, 0, 5.9604644775390625e-08 ;  /* 0x00000001ff007431 */ /* 0x000fe200000001ff */
[----:B------:R-:W-:-:S03]  /*3ad0*/  MOV R2, 0xffff ;  /* 0x0000ffff00027802 */ /* 0x000fc60000000f00 */
[----:B------:R-:W-:Y:S04]  /*3ae0*/  DEPBAR.LE SB1, 0x36 ;  /* 0x00009d800000791a */ /* 0x000fe80000000000 */
[----:B------:R-:W1:Y:S02]  /*3af0*/  UTCATOMSWS.FIND_AND_SET.ALIGN UP0, UR5, UR5 ;  /* 0x00000005000575e3 */ /* 0x000e640008000800 */
[----:B-1----:R-:W-:Y:S01]  /*3b00*/  MOV R3, UR5 ;  /* 0x0000000500037c02 */ /* 0x002fe20008000f00 */
[----:B------:R-:W-:Y:S06]  /*3b10*/  BRA.U UP0, `(.L_x_75) ;  /* 0x0000000100187547 */ /* 0x000fec000b800000 */
.L_x_76:
[----:B------:R-:W-:Y:S05]  /*3b20*/  NANOSLEEP 0x64 ;  /* 0x000000640000795d */ /* 0x000fea0003800000 */
[----:B------:R-:W-:-:S05]  /*3b30*/  UMOV UR5, 0x10 ;  /* 0x0000001000057882 */ /* 0x000fca0000000000 */
[----:B------:R-:W-:Y:S04]  /*3b40*/  DEPBAR.LE SB1, 0x36 ;  /* 0x00009d800000791a */ /* 0x000fe80000000000 */
[----:B------:R-:W1:Y:S02]  /*3b50*/  UTCATOMSWS.FIND_AND_SET.ALIGN UP0, UR5, UR5 ;  /* 0x00000005000575e3 */ /* 0x000e640008000800 */
[----:B-1----:R-:W-:Y:S01]  /*3b60*/  MOV R3, UR5 ;  /* 0x0000000500037c02 */ /* 0x002fe20008000f00 */
[----:B------:R-:W-:Y:S05]  /*3b70*/  BRA.U !UP0, `(.L_x_76) ;  /* 0xfffffffd08e87547 */ /* 0x000fea000b83ffff */
.L_x_75:
[-C--:B------:R-:W-:Y:S02]  /*3b80*/  SHF.L.U32 R2, R2, R3.reuse, RZ ;  /* 0x0000000302027219 */ /* 0x080fe400000006ff */
[----:B------:R-:W-:Y:S01]  /*3b90*/  SHF.L.U32 R0, R0, R3, RZ ;  /* 0x0000000300007219 */ /* 0x000fe200000006ff */
[----:B------:R-:W-:Y:S02]  /*3ba0*/  IMAD.SHL.U32 R3, R3, 0x20, RZ ;  /* 0x0000002003037824 */ /* 0x000fe400078e00ff */
[----:B------:R1:W-:Y:S04]  /*3bb0*/  ATOMS.OR RZ, [UR4+0x14], R2 ;  /* 0x00001402ffff798c */ /* 0x0003e8000b000004 */
[----:B------:R1:W-:Y:S04]  /*3bc0*/  ATOMS.OR RZ, [UR4+0x18], R0 ;  /* 0x00001800ffff798c */ /* 0x0003e8000b000004 */
[----:B------:R1:W-:Y:S01]  /*3bd0*/  STS [UR37+0x280], R3 ;  /* 0x00028003ff007988 */ /* 0x0003e20008000825 */
[----:B------:R-:W-:Y:S05]  /*3be0*/  BRA `(.L_x_74) ;  /* 0x0000000000107947 */ /* 0x000fea0003800000 */
.L_x_73:
[----:B------:R-:W-:Y:S02]  /*3bf0*/  MOV R0, 0xffffffff ;  /* 0xffffffff00007802 */ /* 0x000fe40000000f00 */
[----:B------:R-:W-:-:S03]  /*3c00*/  MOV R2, 0x3c30 ;  /* 0x00003c3000027802 */ /* 0x000fc60000000f00 */
[----:B------:R1:W-:Y:S04]  /*3c10*/  STS [UR37+0x280], R0 ;  /* 0x00028000ff007988 */ /* 0x0003e80008000825 */
[----:B-1-3-5:R-:W-:Y:S05]  /*3c20*/  CALL.REL.NOINC `($__internal_1_$__cuda_sm10x_tcgen05_guardrail_trap_phase_invalid_during_alloc) ;  /* 0x0000004400847944 */ /* 0x02afea0003c00000 */
.L_x_74:
[----:B------:R-:W-:Y:S05]  /*3c30*/  WARPSYNC.ALL ;  /* 0x0000000000007948 */ /* 0x000fea0003800000 */
[----:B------:R-:W2:Y:S01]  /*3c40*/  S2UR UR6, SR_CgaCtaId ;  /* 0x00000000000679c3 */ /* 0x000ea20000008800 */
[----:B------:R-:W-:Y:S01]  /*3c50*/  UMOV UR4, 0x400 ;  /* 0x0000040000047882 */ /* 0x000fe20000000000 */
[----:B------:R-:W-:-:S06]  /*3c60*/  NOP ;  /* 0x0000000000007918 */ /* 0x000fcc0000000000 */
[----:B------:R-:W-:Y:S06]  /*3c70*/  BAR.ARV 0x6, 0xa0 ;  /* 0x0182800000007b1d */ /* 0x000fec0000002000 */
[----:B------:R-:W4:Y:S01]  /*3c80*/  LDCU UR7, c[0x0][0x38c] ;  /* 0x00007180ff0777ac */ /* 0x000f220008000800 */
[----:B------:R-:W-:Y:S01]  /*3c90*/  IMAD.MOV.U32 R11, RZ, RZ, 0x1 ;  /* 0x00000001ff0b7424 */ /* 0x000fe200078e00ff */
[----:B------:R-:W-:Y:S01]  /*3ca0*/  CS2R R8, SRZ ;  /* 0x0000000000087805 */ /* 0x000fe2000001ff00 */
[----:B------:R-:W-:Y:S01]  /*3cb0*/  IMAD.MOV.U32 R10, RZ, RZ, RZ ;  /* 0x000000ffff0a7224 */ /* 0x000fe200078e00ff */
[----:B------:R-:W-:Y:S01]  /*3cc0*/  UMOV UR18, URZ ;  /* 0x000000ff00127c82 */ /* 0x000fe20008000000 */
[----:B------:R-:W-:Y:S01]  /*3cd0*/  UMOV UR17, URZ ;  /* 0x000000ff00117c82 */ /* 0x000fe20008000000 */
[----:B------:R-:W-:Y:S01]  /*3ce0*/  UMOV UR22, 0x0 ;  /* 0x0000000000167882 */ /* 0x000fe20000000000 */
[----:B------:R-:W-:Y:S01]  /*3cf0*/  UMOV UR23, 0x41004a0 ;  /* 0x041004a000177882 */ /* 0x000fe20000000000 */
[----:B------:R-:W-:Y:S01]  /*3d00*/  UMOV UR20, 0x0 ;  /* 0x0000000000147882 */ /* 0x000fe20000000000 */
[----:B------:R-:W-:Y:S01]  /*3d10*/  UMOV UR21, 0x41004a0 ;  /* 0x041004a000157882 */ /* 0x000fe20000000000 */
[----:B--2---:R-:W-:Y:S01]  /*3d20*/  ULEA UR6, UR6, UR4, 0x18 ;  /* 0x0000000406067291 */ /* 0x004fe2000f8ec0ff */
[----:B------:R-:W2:Y:S03]  /*3d30*/  LDCU UR4, c[0x0][0x38c] ;  /* 0x00007180ff0477ac */ /* 0x000ea60008000800 */
[----:B------:R-:W-:-:S02]  /*3d40*/  UIADD3 UR11, UPT, UPT, UR6, 0x2600, URZ ;  /* 0x00002600060b7890 */ /* 0x000fc4000fffe0ff */
[----:B----4-:R-:W-:-:S03]  /*3d50*/  UIADD3 UR7, UPT, UPT, UR7, 0x3f, URZ ;  /* 0x0000003f07077890 */ /* 0x010fc6000fffe0ff */
[----:B-1----:R-:W1:Y:S01]  /*3d60*/  LDS R0, [UR6+0x280] ;  /* 0x00028006ff007984 */ /* 0x002e620008000800 */
[----:B------:R-:W-:Y:S02]  /*3d70*/  UIADD3 UR12, UPT, UPT, UR6, 0x1d600, URZ ;  /* 0x0001d600060c7890 */ /* 0x000fe4000fffe0ff */
[----:B------:R-:W-:Y:S02]  /*3d80*/  USHF.R.S32.HI UR5, URZ, 0x1f, UR7 ;  /* 0x0000001fff057899 */ /* 0x000fe40008011407 */
[----:B------:R-:W-:Y:S02]  /*3d90*/  USHF.R.U32.HI UR11, URZ, 0x4, UR11 ;  /* 0x00000004ff0b7899 */ /* 0x000fe4000801160b */
[----:B------:R-:W-:Y:S02]  /*3da0*/  ULEA.HI UR5, UR5, UR7, URZ, 0x6 ;  /* 0x0000000705057291 */ /* 0x000fe4000f8f30ff */
[----:B------:R-:W-:Y:S02]  /*3db0*/  USHF.R.U32.HI UR12, URZ, 0x4, UR12 ;  /* 0x00000004ff0c7899 */ /* 0x000fe4000801160c */
[----:B------:R-:W-:-:S02]  /*3dc0*/  USHF.R.S32.HI UR5, URZ, 0x6, UR5 ;  /* 0x00000006ff057899 */ /* 0x000fc40008011405 */
[----:B------:R-:W-:Y:S02]  /*3dd0*/  ULOP3.LUT UR11, UR11, 0x3fff, URZ, 0xc0, !UPT ;  /* 0x00003fff0b0b7892 */ /* 0x000fe4000f8ec0ff */
[----:B------:R-:W-:Y:S02]  /*3de0*/  UISETP.LT.AND UP0, UPT, UR5, 0x1, UPT ;  /* 0x000000010500788c */ /* 0x000fe4000bf01270 */
[----:B------:R-:W-:Y:S02]  /*3df0*/  ULOP3.LUT UR12, UR12, 0x3fff, URZ, 0xc0, !UPT ;  /* 0x00003fff0c0c7892 */ /* 0x000fe4000f8ec0ff */
[----:B------:R-:W-:Y:S02]  /*3e00*/  USEL UR10, UR5, 0x1, !UP0 ;  /* 0x00000001050a7887 */ /* 0x000fe4000c000000 */
[----:B------:R-:W-:Y:S02]  /*3e10*/  ULOP3.LUT UR11, UR11, 0x10000, URZ, 0xfc, !UPT ;  /* 0x000100000b0b7892 */ /* 0x000fe4000f8efcff */
[----:B------:R-:W-:-:S02]  /*3e20*/  ULOP3.LUT UR12, UR12, 0x10000, URZ, 0xfc, !UPT ;  /* 0x000100000c0c7892 */ /* 0x000fc4000f8efcff */
[----:B------:R-:W-:Y:S02]  /*3e30*/  UIADD3 UR10, UPT, UPT, -UR10, URZ, URZ ;  /* 0x000000ff0a0a7290 */ /* 0x000fe4000fffe1ff */
[----:B--2---:R-:W-:Y:S01]  /*3e40*/  UISETP.GE.AND UP3, UPT, UR4, 0x1, UPT ;  /* 0x000000010400788c */ /* 0x004fe2000bf66270 */
[----:B-1----:R-:W-:-:S15]  /*3e50*/  R2UR UR19, R0 ;  /* 0x00000000001372ca */ /* 0x002fde00000e0000 */
.L_x_83:
[----:B------:R-:W-:Y:S02]  /*3e60*/  LEA R0, R10, UR6, 0x3 ;  /* 0x000000060a007c11 */ /* 0x000fe4000f8e18ff */
[----:B------:R-:W-:Y:S02]  /*3e70*/  SHF.L.U32 R5, R9, 0x1f, RZ ;  /* 0x0000001f09057819 */ /* 0x000fe400000006ff */
[----:B------:R-:W-:Y:S01]  /*3e80*/  PLOP3.LUT P0, PT, PT, PT, UP3, 0x80, 0x8 ;  /* 0x000000000008781c */ /* 0x000fe20003f0f038 */
[----:B------:R-:W-:Y:S01]  /*3e90*/  VIADD R3, R0, 0x1e0 ;  /* 0x000001e000037836 */ /* 0x000fe20000000000 */
[----:B-1----:R-:W1:Y:S02]  /*3ea0*/  SYNCS.PHASECHK.TRANS64.TRYWAIT P1, [R0+URZ+0x1d0], R5 ;  /* 0x0001d005000075a7 */ /* 0x002e6400080211ff */
[----:B-1--4-:R-:W-:Y:S09]  /*3eb0*/  @!P1 BRA `(.L_x_77) ;  /* 0x0000003c00ac9947 */ /* 0x012ff20003800000 */
.L_x_180:
[----:B------:R-:W-:Y:S01]  /*3ec0*/  LEA R4, R10, UR6, 0x4 ;  /* 0x000000060a047c11 */ /* 0x000fe2000f8e20ff */
[----:B------:R-:W-:Y:S01]  /*3ed0*/  @UP3 ULEA UR4, UR17, UR6, 0x3 ;  /* 0x0000000611043291 */ /* 0x000fe2000f8e18ff */
[----:B------:R-:W-:Y:S01]  /*3ee0*/  PLOP3.LUT P2, PT, PT, PT, PT, 0x80, 0x8 ;  /* 0x000000000008781c */ /* 0x000fe20003f4f070 */
[----:B------:R-:W-:Y:S01]  /*3ef0*/  ULEA UR8, UR18, UR6, 0x3 ;  /* 0x0000000612087291 */ /* 0x000fe2000f8e18ff */
[----:B------:R-:W-:Y:S02]  /*3f00*/  PRMT R3, RZ, 0x654, R3 ;  /* 0x00000654ff037816 */ /* 0x000fe40000000003 */
[----:B-1----:R-:W1:Y:S01]  /*3f10*/  LDS.128 R4, [R4+0x260] ;  /* 0x0002600004047984 */ /* 0x002e620000000c00 */
[----:B------:R-:W-:Y:S02]  /*3f20*/  @P0 SHF.L.U32 R2, R8, 0x1f, RZ ;  /* 0x0000001f08020819 */ /* 0x000fe400000006ff */
[----:B------:R-:W-:Y:S01]  /*3f30*/  SHF.L.U32 R0, R11, 0x1f, RZ ;  /* 0x0000001f0b007819 */ /* 0x000fe200000006ff */
[----:B------:R-:W-:Y:S01]  /*3f40*/  @!PT LDS RZ, [RZ] ;  /* 0x00000000fffff984 */ /* 0x000fe20000000800 */
[----:B------:R-:W-:Y:S01]  /*3f50*/  @!PT LDS RZ, [RZ] ;  /* 0x00000000fffff984 */ /* 0x000fe20000000800 */
[----:B------:R-:W-:Y:S01]  /*3f60*/  @!PT LDS RZ, [RZ] ;  /* 0x00000000fffff984 */ /* 0x000fe20000000800 */
[----:B------:R-:W-:Y:S01]  /*3f70*/  @!PT LDS RZ, [RZ] ;  /* 0x00000000fffff984 */ /* 0x000fe20000000800 */
[----:B------:R2:W-:Y:S06]  /*3f80*/  MEMBAR.ALL.CTA ;  /* 0x0000000000007992 */ /* 0x0005ec0000008000 */
[----:B--2---:R-:W2:Y:S02]  /*3f90*/  FENCE.VIEW.ASYNC.S ;  /* 0x00000000000073c6 */ /* 0x004ea40000000000 */
[----:B--2---:R2:W-:Y:S01]  /*3fa0*/  SYNCS.ARRIVE.TRANS64.RED.A1T0 RZ, [R3+URZ], RZ ;  /* 0x000000ff03ff79a7 */ /* 0x0045e200081004ff */
[----:B------:R2:W4:Y:S01]  /*3fb0*/  @P0 SYNCS.PHASECHK.TRANS64.TRYWAIT P2, [UR4], R2 ;  /* 0x00000002ff0005a7 */ /* 0x0005220008041104 */
[----:B------:R-:W-:Y:S01]  /*3fc0*/  ULEA.HI UR4, UR18, UR18, URZ, 0x1 ;  /* 0x0000001212047291 */ /* 0x000fe2000f8f08ff */
[----:B-1----:R-:W-:-:S03]  /*3fd0*/  LOP3.LUT P1, RZ, R6, 0x1, RZ, 0xc0, !PT ;  /* 0x0000000106ff7812 */ /* 0x002fc6000782c0ff */
[----:B------:R-:W-:Y:S02]  /*3fe0*/  USHF.L.U32 UR9, UR4, 0x5, URZ ;  /* 0x0000000504097899 */ /* 0x000fe400080006ff */
[----:B------:R-:W-:Y:S02]  /*3ff0*/  ULOP3.LUT UR4, UR4, 0xffe, URZ, 0xc0, !UPT ;  /* 0x00000ffe04047892 */ /* 0x000fe4000f8ec0ff */
[----:B------:R-:W-:Y:S02]  /*4000*/  ULOP3.LUT UR9, UR9, 0xffffffc0, URZ, 0xc0, !UPT ;  /* 0xffffffc009097892 */ /* 0x000fe4000f8ec0ff */
[----:B------:R-:W-:Y:S02]  /*4010*/  UIADD3 UR4, UPT, UPT, -UR4, UR18, URZ ;  /* 0x0000001204047290 */ /* 0x000fe4000fffe1ff */
[----:B------:R-:W-:Y:S01]  /*4020*/  UIADD3 UR9, UPT, UPT, UR19, UR9, URZ ;  /* 0x0000000913097290 */ /* 0x000fe2000fffe0ff */
[----:B------:R-:W1:Y:S03]  /*4030*/  SYNCS.PHASECHK.TRANS64.TRYWAIT P0, [UR8+0x210], R0 ;  /* 0x00021000ff0075a7 */ /* 0x000e660008001108 */
[----:B------:R-:W-:Y:S01]  /*4040*/  ULEA UR9, UR4, UR9, 0x14 ;  /* 0x0000000904097291 */ /* 0x000fe2000f8ea0ff */
[----:B-12-4-:R-:W-:Y:S11]  /*4050*/  @!P0 BRA `(.L_x_78) ;  /* 0x0000003c00588947 */ /* 0x016ff60003800000 */
.L_x_182:
[----:B------:R-:W-:Y:S01]  /*4060*/  IADD3 R10, PT, PT, R10, 0x1, RZ ;  /* 0x000000010a0a7810 */ /* 0x000fe20007ffe0ff */
[----:B------:R-:W-:Y:S06]  /*4070*/  BRA.U !UP3, `(.L_x_79) ;  /* 0x000000010b987547 */ /* 0x000fec000b800000 */
[----:B------:R-:W-:Y:S01]  /*4080*/  UPLOP3.LUT UP4, UPT, UPT, UPT, UPT, 0x40, 0x4 ;  /* 0x000000000004789c */ /* 0x000fe20003f8e870 */
[----:B------:R-:W-:Y:S01]  /*4090*/  UMOV UR16, UR10 ;  /* 0x0000000a00107c82 */ /* 0x000fe20008000000 */
[----:B------:R-:W-:Y:S01]  /*40a0*/  UMOV UR15, UR5 ;  /* 0x00000005000f7c82 */ /* 0x000fe20008000000 */
[----:B------:R-:W-:-:S08]  /*40b0*/  UMOV UR14, UR17 ;  /* 0x00000011000e7c82 */ /* 0x000fd00008000000 */
.L_x_82:
[----:B------:R-:W-:Y:S02]  /*40c0*/  UIADD3 UR16, UPT, UPT, UR16, 0x1, URZ ;  /* 0x0000000110107890 */ /* 0x000fe4000fffe0ff */
[----:B--2---:R-:W-:Y:S02]  /*40d0*/  ULEA UR7, UR14, UR6, 0x3 ;  /* 0x000000060e077291 */ /* 0x004fe4000f8e18ff */
[----:B------:R-:W-:Y:S01]  /*40e0*/  UISETP.NE.AND UP0, UPT, UR16, URZ, UPT ;  /* 0x000000ff1000728c */ /* 0x000fe2000bf05270 */
[----:B----4-:R-:W-:Y:S10]  /*40f0*/  @P2 BRA `(.L_x_80) ;  /* 0x00000000000c2947 */ /* 0x010ff40003800000 */
[----:B-1----:R-:W-:Y:S04]  /*4100*/  SHF.L.U32 R3, R8, 0x1f, RZ ;  /* 0x0000001f08037819 */ /* 0x002fe800000006ff */
[----:B------:R-:W1:Y:S02]  /*4110*/  SYNCS.PHASECHK.TRANS64.TRYWAIT P0, [UR7], R3 ;  /* 0x00000003ff0075a7 */ /* 0x000e640008001107 */
[----:B-1----:R-:W-:Y:S05]  /*4120*/  @!P0 BRA `(.L_x_81) ;  /* 0x0000003c003c8947 */ /* 0x002fea0003800000 */
.L_x_80:
[----:B------:R-:W-:Y:S01]  /*4130*/  UISETP.NE.AND UP1, UPT, UR15, 0x1, UPT ;  /* 0x000000010f00788c */ /* 0x000fe2000bf25270 */
[----:B------:R-:W-:Y:S01]  /*4140*/  PLOP3.LUT P2, PT, PT, PT, PT, 0x80, 0x8 ;  /* 0x000000000008781c */ /* 0x000fe20003f4f070 */
[----:B------:R-:W-:Y:S02]  /*4150*/  UIADD3 UR17, UPT, UPT, UR14, 0x1, URZ ;  /* 0x000000010e117890 */ /* 0x000fe4000fffe0ff */
[----:B------:R-:W-:Y:S02]  /*4160*/  ULEA UR24, UR14, UR12, 0x8 ;  /* 0x0000000c0e187291 */ /* 0x000fe4000f8e40ff */
[----:B------:R-:W-:Y:S01]  /*4170*/  UISETP.NE.AND UP2, UPT, UR17, 0x1b, UPT ;  /* 0x0000001b1100788c */ /* 0x000fe2000bf45270 */
[----:B------:R-:W-:Y:S01]  /*4180*/  PLOP3.LUT P0, PT, PT, PT, UP1, 0x80, 0x8 ;  /* 0x000000000008781c */ /* 0x000fe20003f0f018 */
[----:B------:R-:W-:Y:S02]  /*4190*/  ULEA UR26, UR14, UR11, 0x8 ;  /* 0x0000000b0e1a7291 */ /* 0x000fe4000f8e40ff */
[----:B------:R-:W-:Y:S02]  /*41a0*/  USEL UR13, URZ, 0x1, UP2 ;  /* 0x00000001ff0d7887 */ /* 0x000fe40009000000 */
[----:B------:R-:W-:Y:S02]  /*41b0*/  USEL UR17, UR17, URZ, UP2 ;  /* 0x000000ff11117287 */ /* 0x000fe40009000000 */
[----:B------:R-:W-:Y:S02]  /*41c0*/  UIADD3 UR30, UPT, UPT, UR24, 0x2, URZ ;  /* 0x00000002181e7890 */ /* 0x000fe4000fffe0ff */
[----:B------:R-:W-:Y:S01]  /*41d0*/  @UP1 ULEA UR4, UR17, UR6, 0x3 ;  /* 0x0000000611041291 */ /* 0x000fe2000f8e18ff */
[----:B------:R-:W-:Y:S01]  /*41e0*/  LOP3.LUT R8, R8, UR13, RZ, 0x3c, !PT ;  /* 0x0000000d08087c12 */ /* 0x000fe2000f8e3cff */
[----:B------:R-:W-:Y:S02]  /*41f0*/  UIADD3 UR28, UPT, UPT, UR26, 0x2, URZ ;  /* 0x000000021a1c7890 */ /* 0x000fe4000fffe0ff */
[----:B------:R-:W-:Y:S01]  /*4200*/  UIADD3 UR7, UPT, UPT, UR7, 0xd8, URZ ;  /* 0x000000d807077890 */ /* 0x000fe2000fffe0ff */
[----:B-1----:R-:W-:Y:S01]  /*4210*/  @P0 SHF.L.U32 R0, R8, 0x1f, RZ ;  /* 0x0000001f08000819 */ /* 0x002fe200000006ff */
[----:B------:R-:W-:Y:S01]  /*4220*/  UMOV UR25, 0x80004020 ;  /* 0x8000402000197882 */ /* 0x000fe20000000000 */
[----:B------:R-:W-:Y:S01]  /*4230*/  UMOV UR27, 0x80004020 ;  /* 0x80004020001b7882 */ /* 0x000fe20000000000 */
[----:B------:R-:W-:Y:S01]  /*4240*/  UMOV UR31, 0x80004020 ;  /* 0x80004020001f7882 */ /* 0x000fe20000000000 */
[----:B------:R2:W4:Y:S01]  /*4250*/  @P0 SYNCS.PHASECHK.TRANS64.TRYWAIT P2, [UR4], R0 ;  /* 0x00000000ff0005a7 */ /* 0x0005220008041104 */
[----:B------:R-:W-:Y:S01]  /*4260*/  UIADD3 UR15, UPT, UPT, UR15, -0x1, URZ ;  /* 0xffffffff0f0f7890 */ /* 0x000fe2000fffe0ff */
[----:B------:R2:W-:Y:S01]  /*4270*/  UTCIMMA gdesc[UR26], gdesc[UR24], tmem[UR9], tmem[UR22], idesc[UR23], UP4 ;  /* 0x00ff16181a0075ea */ /* 0x0005e2000a000109 */
[----:B------:R-:W-:Y:S01]  /*4280*/  UPLOP3.LUT UP4, UPT, UPT, UPT, UPT, 0x80, 0x8 ;  /* 0x000000000008789c */ /* 0x000fe20003f8f070 */
[----:B------:R-:W-:Y:S01]  /*4290*/  UMOV UR29, 0x80004020 ;  /* 0x80004020001d7882 */ /* 0x000fe20000000000 */
[----:B------:R-:W-:Y:S01]  /*42a0*/  UMOV UR14, UR17 ;  /* 0x00000011000e7c82 */ /* 0x000fe20008000000 */
[----:B------:R2:W-:Y:S01]  /*42b0*/  UTCIMMA gdesc[UR28], gdesc[UR30], tmem[UR9], tmem[UR20], idesc[UR21], UPT ;  /* 0x00ff141e1c0075ea */ /* 0x0005e2000b800109 */
[----:B------:R2:W-:Y:S01]  /*42c0*/  UTCBAR [UR7], URZ ;  /* 0x000000ff070073e9 */ /* 0x0005e200080000ff */
[----:B------:R-:W-:Y:S06]  /*42d0*/  BRA.U UP0, `(.L_x_82) ;  /* 0xfffffffd00787547 */ /* 0x000fec000b83ffff */
.L_x_79:
[----:B------:R-:W-:Y:S01]  /*42e0*/  UIADD3 UR18, UPT, UPT, UR18, 0x1, URZ ;  /* 0x0000000112127890 */ /* 0x000fe2000fffe0ff */
[C---:B------:R-:W-:Y:S01]  /*42f0*/  ISETP.NE.AND P0, PT, R10.reuse, 0x2, PT ;  /* 0x000000020a00780c */ /* 0x040fe20003f05270 */
[----:B------:R-:W-:Y:S02]  /*4300*/  UIADD3 UR8, UPT, UPT, UR8, 0x1f0, URZ ;  /* 0x000001f008087890 */ /* 0x000fe4000fffe0ff */
[----:B------:R-:W-:Y:S01]  /*4310*/  UISETP.NE.AND UP0, UPT, UR18, 0x4, UPT ;  /* 0x000000041200788c */ /* 0x000fe2000bf05270 */
[----:B-12---:R-:W-:Y:S02]  /*4320*/  SEL R0, RZ, 0x1, P0 ;  /* 0x00000001ff007807 */ /* 0x006fe40000000000 */
[----:B------:R-:W-:Y:S01]  /*4330*/  SEL R10, R10, RZ, P0 ;  /* 0x000000ff0a0a7207 */ /* 0x000fe20000000000 */
[----:B------:R-:W-:Y:S01]  /*4340*/  USEL UR4, URZ, 0x1, UP0 ;  /* 0x00000001ff047887 */ /* 0x000fe20008000000 */
[----:B------:R-:W-:Y:S01]  /*4350*/  LOP3.LUT R9, R9, R0, RZ, 0x3c, !PT ;  /* 0x0000000009097212 */ /* 0x000fe200078e3cff */
[----:B------:R-:W-:Y:S01]  /*4360*/  USEL UR18, UR18, URZ, UP0 ;  /* 0x000000ff12127287 */ /* 0x000fe20008000000 */
[----:B------:R1:W-:Y:S03]  /*4370*/  UTCBAR [UR8], URZ ;  /* 0x000000ff080073e9 */ /* 0x0003e600080000ff */
[----:B------:R-:W-:Y:S01]  /*4380*/  LOP3.LUT R11, R11, UR4, RZ, 0x3c, !PT ;  /* 0x000000040b0b7c12 */ /* 0x000fe2000f8e3cff */
[----:B------:R-:W-:Y:S07]  /*4390*/  @P1 BRA `(.L_x_83) ;  /* 0xfffffff800b01947 */ /* 0x000fee000383ffff */
[----:B------:R-:W2:Y:S01]  /*43a0*/  S2UR UR4, SR_CgaCtaId ;  /* 0x00000000000479c3 */ /* 0x000ea20000008800 */
[----:B------:R-:W-:Y:S01]  /*43b0*/  ELECT P0, URZ, PT ;  /* 0x0000000000ff782f */ /* 0x000fe20003800000 */
[----:B------:R-:W-:Y:S01]  /*43c0*/  IMAD.MOV.U32 R0, RZ, RZ, 0x1 ;  /* 0x00000001ff007424 */ /* 0x000fe200078e00ff */
[----:B------:R-:W-:Y:S01]  /*43d0*/  UIADD3 UR6, UPT, UPT, UR6, 0x210, URZ ;  /* 0x0000021006067890 */ /* 0x000fe2000fffe0ff */
[----:B------:R-:W-:Y:S01]  /*43e0*/  SHF.L.U32 R3, R11, 0x1f, RZ ;  /* 0x0000001f0b037819 */ /* 0x000fe200000006ff */
[----:B------:R-:W-:-:S03]  /*43f0*/  UMOV UR5, 0x40 ;  /* 0x0000004000057882 */ /* 0x000fc60000000000 */
[----:B------:R-:W-:Y:S01]  /*4400*/  UVIRTCOUNT.DEALLOC.SMPOOL 0x80 ;  /* 0x000000800000784c */ /* 0x000fe20000000000 */
[----:B--2---:R-:W-:Y:S02]  /*4410*/  ULEA UR4, UR4, UR5, 0x18 ;  /* 0x0000000504047291 */ /* 0x004fe4000f8ec0ff */
[----:B------:R-:W-:-:S07]  /*4420*/  ULEA UR5, UR18, UR6, 0x3 ;  /* 0x0000000612057291 */ /* 0x000fce000f8e18ff */
[----:B------:R2:W-:Y:S02]  /*4430*/  @P0 STS.U8 [UR4+0x1c], R0 ;  /* 0x00001c00ff000988 */ /* 0x0005e40008000004 */
[----:B------:R-:W3:Y:S02]  /*4440*/  SYNCS.PHASECHK.TRANS64.TRYWAIT P0, [UR5], R3 ;  /* 0x00000003ff0075a7 */ /* 0x000ee40008001105 */
[----:B--23--:R-:W-:Y:S05]  /*4450*/  @!P0 BRA `(.L_x_84) ;  /* 0x0000003800888947 */ /* 0x00cfea0003800000 */
.L_x_185:
[----:B------:R-:W-:-:S04]  /*4460*/  UIADD3 UR7, UPT, UPT, UR18, 0x1, URZ ;  /* 0x0000000112077890 */ /* 0x000fc8000fffe0ff */
[----:B------:R-:W-:-:S04]  /*4470*/  UISETP.NE.AND UP0, UPT, UR7, 0x4, UPT ;  /* 0x000000040700788c */ /* 0x000fc8000bf05270 */
[----:B-1----:R-:W-:Y:S02]  /*4480*/  USEL UR8, URZ, 0x1, UP0 ;  /* 0x00000001ff087887 */ /* 0x002fe40008000000 */
[----:B------:R-:W-:-:S04]  /*4490*/  USEL UR7, UR7, URZ, UP0 ;  /* 0x000000ff07077287 */ /* 0x000fc80008000000 */
[----:B------:R-:W-:Y:S01]  /*44a0*/  ULEA UR5, UR7, UR6, 0x3 ;  /* 0x0000000607057291 */ /* 0x000fe2000f8e18ff */
[----:B------:R-:W-:-:S04]  /*44b0*/  LOP3.LUT R2, R11, UR8, RZ, 0x3c, !PT ;  /* 0x000000080b027c12 */ /* 0x000fc8000f8e3cff */
[----:B--2---:R-:W-:-:S04]  /*44c0*/  SHF.L.U32 R3, R2, 0x1f, RZ ;  /* 0x0000001f02037819 */ /* 0x004fc800000006ff */
[----:B------:R-:W1:Y:S02]  /*44d0*/  SYNCS.PHASECHK.TRANS64.TRYWAIT P0, [UR5], R3 ;  /* 0x00000003ff0075a7 */ /* 0x000e640008001105 */
[----:B-1----:R-:W-:Y:S05]  /*44e0*/  @!P0 BRA `(.L_x_85) ;  /* 0x00000038007c8947 */ /* 0x002fea0003800000 */
.L_x_187:
        /* <DEDUP_REMOVED lines=9> */
.L_x_189:
[----:B------:R-:W-:-:S04]  /*4580*/  UIADD3 UR7, UPT, UPT, UR7, 0x1, URZ ;  /* 0x0000000107077890 */ /* 0x000fc8000fffe0ff */
[----:B------:R-:W-:-:S04]  /*4590*/  UISETP.NE.AND UP0, UPT, UR7, 0x4, UPT ;  /* 0x000000040700788c */ /* 0x000fc8000bf05270 */
[----:B------:R-:W-:Y:S02]  /*45a0*/  USEL UR5, URZ, 0x1, UP0 ;  /* 0x00000001ff057887 */ /* 0x000fe40008000000 */
[----:B------:R-:W-:-:S04]  /*45b0*/  USEL UR7, UR7, URZ, UP0 ;  /* 0x000000ff07077287 */ /* 0x000fc80008000000 */
[----:B------:R-:W-:Y:S01]  /*45c0*/  ULEA UR7, UR7, UR6, 0x3 ;  /* 0x0000000607077291 */ /* 0x000fe2000f8e18ff */
[----:B-1----:R-:W-:-:S04]  /*45d0*/  LOP3.LUT R3, R2, UR5, RZ, 0x3c, !PT ;  /* 0x0000000502037c12 */ /* 0x002fc8000f8e3cff */
[----:B------:R-:W-:-:S04]  /*45e0*/  SHF.L.U32 R3, R3, 0x1f, RZ ;  /* 0x0000001f03037819 */ /* 0x000fc800000006ff */
[----:B------:R-:W1:Y:S02]  /*45f0*/  SYNCS.PHASECHK.TRANS64.TRYWAIT P0, [UR7], R3 ;  /* 0x00000003ff0075a7 */ /* 0x000e640008001107 */
[----:B-1----:R-:W-:Y:S05]  /*4600*/  @!P0 BRA `(.L_x_87) ;  /* 0x0000003800648947 */ /* 0x002fea0003800000 */
.L_x_191:
[----:B------:R-:W-:Y:S01]  /*4610*/  NOP ;  /* 0x0000000000007918 */ /* 0x000fe20000000000 */
[----:B-1----:R-:W1:Y:S01]  /*4620*/  LDS R0, [UR4+0x14] ;  /* 0x00001404ff007984 */ /* 0x002e620008000800 */
[----:B------:R-:W-:Y:S01]  /*4630*/  ULOP3.LUT UR6, UR19, 0xffff, URZ, 0xc0, !UPT ;  /* 0x0000ffff13067892 */ /* 0x000fe2000f8ec0ff */
[----:B------:R-:W-:Y:S01]  /*4640*/  UMOV UR8, 0xffff ;  /* 0x0000ffff00087882 */ /* 0x000fe20000000000 */
[----:B------:R-:W-:Y:S02]  /*4650*/  UMOV UR5, 0x1 ;  /* 0x0000000100057882 */ /* 0x000fe40000000000 */
[----:B------:R-:W-:-:S04]  /*4660*/  USHF.R.U32.HI UR6, URZ, 0x5, UR6 ;  /* 0x00000005ff067899 */ /* 0x000fc80008011606 */
[----:B------:R-:W-:Y:S02]  /*4670*/  USHF.L.U32 UR8, UR8, UR6, URZ ;  /* 0x0000000608087299 */ /* 0x000fe400080006ff */
[----:B------:R-:W-:-:S04]  /*4680*/  USHF.L.U32 UR5, UR5, UR6, URZ ;  /* 0x0000000605057299 */ /* 0x000fc800080006ff */
[----:B-1----:R-:W-:-:S04]  /*4690*/  LOP3.LUT R0, R0, UR8, RZ, 0xc0, !PT ;  /* 0x0000000800007c12 */ /* 0x002fc8000f8ec0ff */
[----:B------:R-:W-:-:S13]  /*46a0*/  ISETP.NE.AND P0, PT, R0, UR8, PT ;  /* 0x0000000800007c0c */ /* 0x000fda000bf05270 */
[----:B------:R-:W-:Y:S05]  /*46b0*/  @P0 BRA `(.L_x_88) ;  /* 0x0000000000580947 */ /* 0x000fea0003800000 */
[----:B------:R-:W1:Y:S02]  /*46c0*/  LDS R0, [UR4+0x18] ;  /* 0x00001804ff007984 */ /* 0x000e640008000800 */
[----:B-1----:R-:W-:-:S04]  /*46d0*/  LOP3.LUT R0, R0, UR5, RZ, 0xc0, !PT ;  /* 0x0000000500007c12 */ /* 0x002fc8000f8ec0ff */
[----:B------:R-:W-:-:S13]  /*46e0*/  ISETP.NE.AND P0, PT, R0, UR5, PT ;  /* 0x0000000500007c0c */ /* 0x000fda000bf05270 */
[----:B------:R-:W-:Y:S05]  /*46f0*/  @P0 BRA `(.L_x_89) ;  /* 0x00000000003c0947 */ /* 0x000fea0003800000 */
[----:B------:R-:W1:Y:S01]  /*4700*/  S2R R2, SR_LANEID ;  /* 0x0000000000027919 */ /* 0x000e620000000000 */
[----:B------:R-:W-:Y:S01]  /*4710*/  ULOP3.LUT UR8, URZ, UR8, URZ, 0x33, !UPT ;  /* 0x00000008ff087292 */ /* 0x000fe2000f8e33ff */
[----:B------:R-:W-:Y:S01]  /*4720*/  LOP3.LUT R4, RZ, UR5, RZ, 0x33, !PT ;  /* 0x00000005ff047c12 */ /* 0x000fe2000f8e33ff */
[----:B------:R-:W-:Y:S02]  /*4730*/  VOTEU.ANY UR7, UPT, PT ;  /* 0x0000000000077886 */ /* 0x000fe400038e0100 */
[----:B------:R-:W-:Y:S01]  /*4740*/  UFLO.U32 UR7, UR7 ;  /* 0x00000007000772bd */ /* 0x000fe200080e0000 */
[----:B------:R-:W2:Y:S01]  /*4750*/  REDUX UR5, R4 ;  /* 0x00000000040573c4 */ /* 0x000ea20000000000 */
[----:B------:R-:W-:-:S06]  /*4760*/  IMAD.U32 R0, RZ, RZ, UR8 ;  /* 0x00000008ff007e24 */ /* 0x000fcc000f8e00ff */
[----:B------:R3:W-:Y:S01]  /*4770*/  UTCATOMSWS.AND URZ, UR8 ;  /* 0x0000000800ff79e3 */ /* 0x0007e20008000000 */
[----:B------:R-:W4:Y:S01]  /*4780*/  REDUX UR6, R0 ;  /* 0x00000000000673c4 */ /* 0x000f220000000000 */
[----:B-1----:R-:W-:Y:S01]  /*4790*/  ISETP.EQ.U32.AND P0, PT, R2, UR7, PT ;  /* 0x0000000702007c0c */ /* 0x002fe2000bf02070 */
[----:B--2---:R-:W-:Y:S01]  /*47a0*/  IMAD.U32 R2, RZ, RZ, UR5 ;  /* 0x00000005ff027e24 */ /* 0x004fe2000f8e00ff */
[----:B----4-:R-:W-:-:S11]  /*47b0*/  MOV R3, UR6 ;  /* 0x0000000600037c02 */ /* 0x010fd60008000f00 */
[----:B------:R3:W-:Y:S04]  /*47c0*/  @P0 ATOMS.AND RZ, [UR4+0x14], R3 ;  /* 0x00001403ffff098c */ /* 0x0007e8000a800004 */
[----:B------:R3:W-:Y:S01]  /*47d0*/  @P0 ATOMS.AND RZ, [UR4+0x18], R2 ;  /* 0x00001802ffff098c */ /* 0x0007e2000a800004 */
[----:B------:R-:W-:Y:S05]  /*47e0*/  BRA `(.L_x_90) ;  /* 0x0000000000147947 */ /* 0x000fea0003800000 */
.L_x_89:
[----:B------:R-:W-:Y:S02]  /*47f0*/  MOV R2, 0x4810 ;  /* 0x0000481000027802 */ /* 0x000fe40000000f00 */
[----:B----45:R-:W-:Y:S05]  /*4800*/  CALL.REL.NOINC `($__internal_0_$__cuda_sm10x_tcgen05_guardrail_trap_col_being_dealloced_not_returned_by_alloc) ;  /* 0x0000003800807944 */ /* 0x030fea0003c00000 */
[----:B------:R-:W-:Y:S05]  /*4810*/  BRA `(.L_x_90) ;  /* 0x0000000000087947 */ /* 0x000fea0003800000 */
.L_x_88:
[----:B------:R-:W-:Y:S02]  /*4820*/  MOV R2, 0x4840 ;  /* 0x0000484000027802 */ /* 0x000fe40000000f00 */
[----:B----45:R-:W-:Y:S05]  /*4830*/  CALL.REL.NOINC `($__internal_2_$__cuda_sm10x_tcgen05_guardrail_trap_unallocated_columns_being_dealloced) ;  /* 0x00000038008c7944 */ /* 0x030fea0003c00000 */
.L_x_90:
[----:B------:R-:W-:Y:S01]  /*4840*/  NOP ;  /* 0x0000000000007918 */ /* 0x000fe20000000000 */
[----:B---3--:R-:W-:Y:S05]  /*4850*/  EXIT ;  /* 0x000000000000794d */ /* 0x008fea0003800000 */
.L_x_72:
[----:B------:R-:W-:-:S09]  /*4860*/  UISETP.NE.OR UP2, UPT, UR8, 0x3, !UP2 ;  /* 0x000000030800788c */ /* 0x000fd2000d745670 */
[----:B------:R-:W-:Y:S05]  /*4870*/  BRA.U UP2, `(.L_x_91) ;  /* 0x0000000902c87547 */ /* 0x000fea000b800000 */
[----:B------:R-:W1:Y:S01]  /*4880*/  LDCU.64 UR6, c[0x0][0x888] ;  /* 0x00011100ff0677ac */ /* 0x000e620008000a00 */
[----:B------:R-:W2:Y:S01]  /*4890*/  LDC R0, c[0x0][0xb30] ;  /* 0x0002cc00ff007b82 */ /* 0x000ea20000000800 */
[----:B------:R-:W-:Y:S01]  /*48a0*/  IMAD.MOV.U32 R30, RZ, RZ, 0x1 ;  /* 0x00000001ff1e7424 */ /* 0x000fe200078e00ff */
[----:B------:R-:W-:Y:S01]  /*48b0*/  CS2R R28, SRZ ;  /* 0x00000000001c7805 */ /* 0x000fe2000001ff00 */
[----:B------:R-:W4:Y:S01]  /*48c0*/  LDCU.64 UR4, c[0x0][0x890] ;  /* 0x00011200ff0477ac */ /* 0x000f220008000a00 */
[----:B------:R-:W-:Y:S01]  /*48d0*/  IMAD.MOV.U32 R25, RZ, RZ, 0x1000 ;  /* 0x00001000ff197424 */ /* 0x000fe200078e00ff */
[----:B------:R-:W-:-:S03]  /*48e0*/  UMOV UR8, 0x400 ;  /* 0x0000040000087882 */ /* 0x000fc60000000000 */
[----:B------:R-:W3:Y:S01]  /*48f0*/  LDC R19, c[0x0][0x370] ;  /* 0x0000dc00ff137b82 */ /* 0x000ee20000000800 */
[----:B------:R-:W-:-:S07]  /*4900*/  UPLOP3.LUT UP1, UPT, UPT, UPT, UPT, 0x40, 0x4 ;  /* 0x000000000004789c */ /* 0x000fce0003f2e870 */
[----:B------:R-:W3:Y:S01]  /*4910*/  LDC R2, c[0x0][0xb0c] ;  /* 0x0002c300ff027b82 */ /* 0x000ee20000000800 */
[----:B-1----:R-:W-:Y:S02]  /*4920*/  UISETP.NE.U32.AND UP2, UPT, UR6, URZ, UPT ;  /* 0x000000ff0600728c */ /* 0x002fe4000bf45070 */
[----:B------:R-:W-:Y:S02]  /*4930*/  ULEA UR6, UR37, UR8, 0x18 ;  /* 0x0000000825067291 */ /* 0x000fe4000f8ec0ff */
[----:B------:R-:W-:Y:S02]  /*4940*/  UISETP.NE.AND.EX UP2, UPT, UR7, URZ, UPT, UP2 ;  /* 0x000000ff0700728c */ /* 0x000fe4000bf45320 */
[----:B------:R-:W-:Y:S01]  /*4950*/  UIADD3 UR7, UPT, UPT, UR6, 0x1b0, URZ ;  /* 0x000001b006077890 */ /* 0x000fe2000fffe0ff */
[----:B------:R-:W1:Y:S01]  /*4960*/  LDC R18, c[0x0][0xb20] ;  /* 0x0002c800ff127b82 */ /* 0x000e620000000800 */
[----:B----4-:R-:W-:Y:S01]  /*4970*/  UISETP.NE.U32.AND UP3, UPT, UR4, URZ, UPT ;  /* 0x000000ff0400728c */ /* 0x010fe2000bf65070 */
[----:B--2---:R-:W-:Y:S01]  /*4980*/  ISETP.NE.AND P1, PT, R0, 0x1, PT ;  /* 0x000000010000780c */ /* 0x004fe20003f25270 */
[----:B------:R-:W-:-:S02]  /*4990*/  UPRMT UR37, UR37, 0x654, UR7 ;  /* 0x0000065425257896 */ /* 0x000fc40008000007 */
[----:B------:R-:W-:-:S03]  /*49a0*/  UISETP.NE.AND.EX UP3, UPT, UR5, URZ, UPT, UP3 ;  /* 0x000000ff0500728c */ /* 0x000fc6000bf65330 */
[----:B------:R-:W2:Y:S08]  /*49b0*/  LDC.64 R32, c[0x0][0x348] ;  /* 0x0000d200ff207b82 */ /* 0x000eb00000000a00 */
[----:B------:R-:W4:Y:S08]  /*49c0*/  LDC.64 R16, c[0x0][0xb10] ;  /* 0x0002c400ff107b82 */ /* 0x000f300000000a00 */
[----:B------:R-:W1:Y:S08]  /*49d0*/  LDC.64 R6, c[0x0][0xb18] ;  /* 0x0002c600ff067b82 */ /* 0x000e700000000a00 */
[----:B------:R-:W1:Y:S08]  /*49e0*/  LDC.64 R4, c[0x0][0xb28] ;  /* 0x0002ca00ff047b82 */ /* 0x000e700000000a00 */
[----:B---3--:R-:W1:Y:S02]  /*49f0*/  LDC R24, c[0x0][0x374] ;  /* 0x0000dd00ff187b82 */ /* 0x008e640000000800 */
.L_x_99:
[C---:B------:R-:W-:Y:S02]  /*4a00*/  LEA R0, R29.reuse, UR6, 0x3 ;  /* 0x000000061d007c11 */ /* 0x040fe4000f8e18ff */
[----:B------:R-:W-:Y:S02]  /*4a10*/  SHF.L.U32 R3, R28, 0x1f, RZ ;  /* 0x0000001f1c037819 */ /* 0x000fe400000006ff */
[----:B------:R-:W-:Y:S02]  /*4a20*/  LEA R20, R29, UR6, 0x4 ;  /* 0x000000061d147c11 */ /* 0x000fe4000f8e20ff */
[----:B---3--:R-:W3:Y:S02]  /*4a30*/  SYNCS.PHASECHK.TRANS64.TRYWAIT P0, [R0+URZ+0x1d0], R3 ;  /* 0x0001d003000075a7 */ /* 0x008ee400080011ff */
[----:B---3--:R-:W-:Y:S05]  /*4a40*/  @!P0 BRA `(.L_x_92) ;  /* 0x00000034006c8947 */ /* 0x008fea0003800000 */
.L_x_192:
[----:B------:R-:W-:Y:S01]  /*4a50*/  ISETP.GE.AND P0, PT, R40, 0x1, PT ;  /* 0x000000012800780c */ /* 0x000fe20003f06270 */
[----:B------:R-:W1:Y:S01]  /*4a60*/  LDS.128 R20, [R20+0x260] ;  /* 0x0002600014147984 */ /* 0x000e620000000c00 */
[----:B------:R-:W-:Y:S01]  /*4a70*/  ISETP.NE.U32.AND P4, PT, RZ, UR4, PT ;  /* 0x00000004ff007c0c */ /* 0x000fe2000bf85070 */
[----:B---3--:R-:W-:Y:S01]  /*4a80*/  VIADD R0, R0, 0x1e0 ;  /* 0x000001e000007836 */ /* 0x008fe20000000000 */
[----:B------:R-:W-:Y:S02]  /*4a90*/  SHF.L.U32 R26, R30, 0x1f, RZ ;  /* 0x0000001f1e1a7819 */ /* 0x000fe400000006ff */
[----:B------:R-:W-:Y:S02]  /*4aa0*/  ISETP.NE.AND.EX P4, PT, RZ, UR5, PT, P4 ;  /* 0x00000005ff007c0c */ /* 0x000fe4000bf85340 */
[----:B------:R-:W-:Y:S01]  /*4ab0*/  PRMT R0, RZ, 0x654, R0 ;  /* 0x00000654ff007816 */ /* 0x000fe20000000000 */
[----:B------:R-:W-:Y:S01]  /*4ac0*/  @!PT LDS RZ, [RZ] ;  /* 0x00000000fffff984 */ /* 0x000fe20000000800 */
[----:B------:R-:W-:Y:S01]  /*4ad0*/  @!PT LDS RZ, [RZ] ;  /* 0x00000000fffff984 */ /* 0x000fe20000000800 */
[----:B------:R-:W-:Y:S01]  /*4ae0*/  @!PT LDS RZ, [RZ] ;  /* 0x00000000fffff984 */ /* 0x000fe20000000800 */
[----:B------:R-:W-:Y:S01]  /*4af0*/  @!PT LDS RZ, [RZ] ;  /* 0x00000000fffff984 */ /* 0x000fe20000000800 */
[----:B------:R3:W-:Y:S06]  /*4b00*/  MEMBAR.ALL.CTA ;  /* 0x0000000000007992 */ /* 0x0007ec0000008000 */
[----:B---3--:R-:W3:Y:S02]  /*4b10*/  FENCE.VIEW.ASYNC.S ;  /* 0x00000000000073c6 */ /* 0x008ee40000000000 */
[----:B---3--:R3:W-:Y:S01]  /*4b20*/  SYNCS.ARRIVE.TRANS64.RED.A1T0 RZ, [R0+URZ], RZ ;  /* 0x000000ff00ff79a7 */ /* 0x0087e200081004ff */
[----:B-1----:R-:W-:Y:S11]  /*4b30*/  LOP3.LUT P3, RZ, R22, 0x1, RZ, 0xc0, !PT ;  /* 0x0000000116ff7812 */ /* 0x002ff6000786c0ff */
[----:B------:R-:W-:Y:S02]  /*4b40*/  @!UPT UIADD3 URZ, UPT, UPT, URZ, URZ, URZ ;  /* 0x000000fffffff290 */ /* 0x000fe4000fffe0ff */
[----:B------:R-:W-:Y:S02]  /*4b50*/  @P3 MOV R13, R20 ;  /* 0x00000014000d3202 */ /* 0x000fe40000000f00 */
[----:B------:R-:W-:Y:S01]  /*4b60*/  @P3 LOP3.LUT R8, R21, 0xffff, RZ, 0xc0, !PT ;  /* 0x0000ffff15083812 */ /* 0x000fe200078ec0ff */
[----:B---3--:R-:W-:Y:S06]  /*4b70*/  @!P0 BRA `(.L_x_93) ;  /* 0x0000000000a48947 */ /* 0x008fec0003800000 */
[----:B------:R-:W-:Y:S01]  /*4b80*/  IMAD.HI.U32 R31, R24, R7, RZ ;  /* 0x00000007181f7227 */ /* 0x000fe200078e00ff */
[----:B------:R-:W-:Y:S02]  /*4b90*/  ISETP.NE.AND P0, PT, R6, 0x1, PT ;  /* 0x000000010600780c */ /* 0x000fe40003f05270 */
[----:B------:R-:W-:Y:S01]  /*4ba0*/  ISETP.NE.AND P2, PT, R40, 0x1, PT ;  /* 0x000000012800780c */ /* 0x000fe20003f45270 */
[----:B----4-:R-:W-:Y:S01]  /*4bb0*/  IMAD.HI.U32 R34, R19, R16, RZ ;  /* 0x0000001013227227 */ /* 0x010fe200078e00ff */
[----:B------:R-:W-:Y:S02]  /*4bc0*/  SHF.R.U32.HI R31, RZ, R18, R31 ;  /* 0x00000012ff1f7219 */ /* 0x000fe4000001161f */
[----:B------:R-:W-:Y:S01]  /*4bd0*/  ISETP.NE.AND P5, PT, R2, 0x1, PT ;  /* 0x000000010200780c */ /* 0x000fe20003fa5270 */
[----:B------:R-:W-:Y:S01]  /*4be0*/  IMAD.HI.U32 R36, R13, R16, RZ ;  /* 0x000000100d247227 */ /* 0x000fe200078e00ff */
[----:B------:R-:W-:Y:S02]  /*4bf0*/  SHF.R.U32.HI R34, RZ, R17, R34 ;  /* 0x00000011ff227219 */ /* 0x000fe40000011622 */
[----:B------:R-:W-:Y:S01]  /*4c00*/  SEL R3, R24, R31, !P0 ;  /* 0x0000001f18037207 */ /* 0x000fe20004000000 */
[C---:B------:R-:W-:Y:S01]  /*4c10*/  IMAD.HI.U32 R31, R8.reuse, R7, RZ ;  /* 0x00000007081f7227 */ /* 0x040fe200078e00ff */
[----:B------:R-:W-:Y:S02]  /*4c20*/  SEL R11, R19, R34, !P5 ;  /* 0x00000022130b7207 */ /* 0x000fe40006800000 */
[----:B------:R-:W-:Y:S01]  /*4c30*/  SHF.R.U32.HI R36, RZ, R17, R36 ;  /* 0x00000011ff247219 */ /* 0x000fe20000011624 */
[----:B------:R-:W-:Y:S01]  /*4c40*/  IMAD.HI.U32 R38, R3, R4, RZ ;  /* 0x0000000403267227 */ /* 0x000fe200078e00ff */
[----:B------:R-:W-:Y:S03]  /*4c50*/  SHF.R.U32.HI R31, RZ, R18, R31 ;  /* 0x00000012ff1f7219 */ /* 0x000fe6000001161f */
[----:B------:R-:W-:Y:S01]  /*4c60*/  IMAD.HI.U32 R34, R11, R4, RZ ;  /* 0x000000040b227227 */ /* 0x000fe200078e00ff */
[----:B------:R-:W-:Y:S02]  /*4c70*/  @P2 SHF.R.U32.HI R3, RZ, R5, R38 ;  /* 0x00000005ff032219 */ /* 0x000fe40000011626 */
[----:B------:R-:W-:Y:S02]  /*4c80*/  SEL R9, R8, R31, !P0 ;  /* 0x0000001f08097207 */ /* 0x000fe40004000000 */
[----:B------:R-:W-:Y:S01]  /*4c90*/  @P2 SHF.R.U32.HI R11, RZ, R5, R34 ;  /* 0x00000005ff0b2219 */ /* 0x000fe20000011622 */
[C---:B------:R-:W-:Y:S01]  /*4ca0*/  IMAD R10, R40.reuse, R3, RZ ;  /* 0x00000003280a7224 */ /* 0x040fe200078e02ff */
[----:B------:R-:W-:Y:S01]  /*4cb0*/  SEL R3, R13, R36, !P5 ;  /* 0x000000240d037207 */ /* 0x000fe20006800000 */
[C---:B------:R-:W-:Y:S03]  /*4cc0*/  IMAD.HI.U32 R14, R9.reuse, R4, RZ ;  /* 0x00000004090e7227 */ /* 0x040fe600078e00ff */
[----:B------:R-:W-:Y:S01]  /*4cd0*/  ISETP.GE.AND P0, PT, R9, R10, PT ;  /* 0x0000000a0900720c */ /* 0x000fe20003f06270 */
[C---:B------:R-:W-:Y:S01]  /*4ce0*/  IMAD R12, R40.reuse, R11, RZ ;  /* 0x0000000b280c7224 */ /* 0x040fe200078e02ff */
[-C--:B------:R-:W-:Y:S04]  /*4cf0*/  SHF.R.U32.HI R14, RZ, R5.reuse, R14 ;  /* 0x00000005ff0e7219 */ /* 0x080fe8000001160e */
[----:B------:R-:W-:Y:S02]  /*4d00*/  ISETP.GE.OR P0, PT, R3, R12, P0 ;  /* 0x0000000c0300720c */ /* 0x000fe40000706670 */
[----:B------:R-:W-:Y:S05]  /*4d10*/  SEL R15, R9, R14, !P2 ;  /* 0x0000000e090f7207 */ /* 0x000fea0005000000 */
[----:B------:R-:W-:Y:S04]  /*4d20*/  IMAD.MOV R14, RZ, RZ, -R15 ;  /* 0x000000ffff0e7224 */ /* 0x000fe800078e0a0f */
[----:B------:R-:W-:Y:S02]  /*4d30*/  IMAD R14, R40, R14, R9 ;  /* 0x0000000e280e7224 */ /* 0x000fe400078e0209 */
[C---:B------:R-:W-:Y:S05]  /*4d40*/  @!P0 IMAD.HI.U32 R10, R3.reuse, R4, RZ ;  /* 0x00000004030a8227 */ /* 0x040fea00078e00ff */
[----:B------:R-:W-:Y:S04]  /*4d50*/  @!P0 SHF.R.U32.HI R10, RZ, R5, R10 ;  /* 0x00000005ff0a8219 */ /* 0x000fe8000001160a */
[----:B------:R-:W-:Y:S01]  /*4d60*/  @!P0 SEL R0, R3, R10, !P2 ;  /* 0x0000000a03008207 */ /* 0x000fe20005000000 */
[----:B------:R-:W-:Y:S03]  /*4d70*/  IMAD.MOV R10, RZ, RZ, -R3 ;  /* 0x000000ffff0a7224 */ /* 0x000fe600078e0a03 */
[----:B------:R-:W-:Y:S01]  /*4d80*/  @!P0 IADD3 R15, PT, PT, R15, -R0, RZ ;  /* 0x800000000f0f8210 */ /* 0x000fe20007ffe0ff */
[----:B------:R-:W-:Y:S01]  /*4d90*/  @!P0 IMAD R0, R11, R14, R0 ;  /* 0x0000000e0b008224 */ /* 0x000fe200078e0200 */
[----:B------:R-:W-:Y:S01]  /*4da0*/  IADD3 R11, PT, PT, -R9, RZ, RZ ;  /* 0x000000ff090b7210 */ /* 0x000fe20007ffe1ff */
[----:B------:R-:W-:Y:S02]  /*4db0*/  IMAD R13, R2, R10, R13 ;  /* 0x0000000a020d7224 */ /* 0x000fe400078e020d */
[----:B------:R-:W-:Y:S02]  /*4dc0*/  @!P0 IMAD R9, R15, R40, R3 ;  /* 0x000000280f098224 */ /* 0x000fe400078e0203 */
[----:B------:R-:W-:Y:S02]  /*4dd0*/  @!P0 IMAD.MOV.U32 R3, RZ, RZ, R0 ;  /* 0x000000ffff038224 */ /* 0x000fe400078e0000 */
[----:B------:R-:W-:Y:S02]  /*4de0*/  IMAD R8, R6, R11, R8 ;  /* 0x0000000b06087224 */ /* 0x000fe400078e0208 */
[----:B------:R-:W-:Y:S02]  /*4df0*/  IMAD R13, R3, R2, R13 ;  /* 0x00000002030d7224 */ /* 0x000fe400078e020d */
[----:B------:R-:W-:Y:S02]  /*4e00*/  IMAD R8, R9, R6, R8 ;  /* 0x0000000609087224 */ /* 0x000fe400078e0208 */
.L_x_93:
[----:B------:R-:W-:Y:S05]  /*4e10*/  BRA.U UP1, `(.L_x_94) ;  /* 0x0000000101107547 */ /* 0x000fea000b800000 */
[----:B------:R-:W-:Y:S04]  /*4e20*/  MOV R0, UR13 ;  /* 0x0000000d00007c02 */ /* 0x000fe80008000f00 */
[----:B------:R-:W-:Y:S04]  /*4e30*/  SHF.L.U32 R3, R0, 0x1f, RZ ;  /* 0x0000001f00037819 */ /* 0x000fe800000006ff */
[----:B------:R-:W1:Y:S02]  /*4e40*/  SYNCS.PHASECHK.TRANS64.TRYWAIT P0, [UR6+0x1c8], R3 ;  /* 0x0001c803ff0075a7 */ /* 0x000e640008001106 */
[----:B-1----:R-:W-:Y:S05]  /*4e50*/  @!P0 BRA `(.L_x_95) ;  /* 0x00000030007c8947 */ /* 0x002fea0003800000 */
.L_x_94:
[----:B------:R-:W-:Y:S05]  /*4e60*/  BRA.U !UP3, `(.L_x_96) ;  /* 0x000000010b347547 */ /* 0x000fea000b800000 */
[----:B------:R-:W-:Y:S01]  /*4e70*/  UPLOP3.LUT UP0, UPT, UPT, UPT, UP2, 0x80, 0x8 ;  /* 0x000000000008789c */ /* 0x000fe20003f0f020 */
[----:B-1----:R-:W-:Y:S02]  /*4e80*/  HFMA2 R0, -RZ, RZ, 0, 5.9604644775390625e-08 ;  /* 0x00000001ff007431 */ /* 0x002fe400000001ff */
[----:B------:R-:W-:Y:S03]  /*4e90*/  IMAD.MOV.U32 R98, RZ, RZ, 0x1 ;  /* 0x00000001ff627424 */ /* 0x000fe600078e00ff */
[----:B------:R-:W-:Y:S05]  /*4ea0*/  PLOP3.LUT P0, PT, PT, PT, UP0, 0x80, 0x8 ;  /* 0x000000000008781c */ /* 0x000fea0003f0f008 */
[----:B------:R-:W1:Y:S01]  /*4eb0*/  @UP0 LDCU.64 UR8, c[0x0][0x888] ;  /* 0x00011100ff0807ac */ /* 0x000e620008000a00 */
[----:B------:R-:W-:Y:S07]  /*4ec0*/  @UP0 UIMAD UR7, UR36, UR4, URZ ;  /* 0x00000004240702a4 */ /* 0x000fee000f8e02ff */
[----:B------:R-:W-:Y:S01]  /*4ed0*/  @!P0 PRMT R98, R0, 0x7610, R98 ;  /* 0x0000761000628816 */ /* 0x000fe20000000062 */
[----:B-1----:R-:W-:Y:S03]  /*4ee0*/  @UP0 UIMAD.WIDE UR8, UR7, 0x4, UR8 ;  /* 0x00000004070808a5 */ /* 0x002fe6000f8e0208 */
[----:B------:R-:W1:Y:S03]  /*4ef0*/  @!UP0 LDCU UR7, c[0x0][0x880] ;  /* 0x00011000ff0787ac */ /* 0x000e660008000800 */
[----:B------:R-:W-:Y:S01]  /*4f00*/  IMAD.U32 R10, RZ, RZ, UR8 ;  /* 0x00000008ff0a7e24 */ /* 0x000fe2000f8e00ff */
[----:B------:R-:W-:Y:S05]  /*4f10*/  MOV R11, UR9 ;  /* 0x00000009000b7c02 */ /* 0x000fea0008000f00 */
[----:B-----5:R3:W5:Y:S02]  /*4f20*/  @P0 LDG.E R48, desc[UR40][R10.64] ;  /* 0x000000280a300981 */ /* 0x020764000c1e1900 */
[----:B-1-3--:R-:W-:Y:S07]  /*4f30*/  @!P0 IMAD.U32 R48, RZ, RZ, UR7 ;  /* 0x00000007ff308e24 */ /* 0x00afee000f8e00ff */
.L_x_96:
[----:B-----5:R-:W-:Y:S01]  /*4f40*/  @!P4 ISETP.EQ.AND P5, PT, R48, RZ, PT ;  /* 0x000000ff3000c20c */ /* 0x020fe20003fa2270 */
[----:B------:R-:W-:Y:S01]  /*4f50*/  @!UPT UIADD3 URZ, UPT, UPT, URZ, URZ, URZ ;  /* 0x000000fffffff290 */ /* 0x000fe2000fffe0ff */
[----:B------:R-:W-:Y:S11]  /*4f60*/  @!P4 BRA `(.L_x_97) ;  /* 0x000000000014c947 */ /* 0x000ff60003800000 */
[----:B------:R-:W-:Y:S02]  /*4f70*/  LOP3.LUT P0, RZ, R98, 0xff, RZ, 0xc0, !PT ;  /* 0x000000ff62ff7812 */ /* 0x000fe4000780c0ff */
[----:B------:R-:W-:Y:S04]  /*4f80*/  PLOP3.LUT P5, PT, PT, PT, UP0, 0x80, 0x8 ;  /* 0x000000000008781c */ /* 0x000fe80003faf008 */
[----:B------:R-:W-:Y:S07]  /*4f90*/  PLOP3.LUT P5, PT, P5, PT, PT, 0x8, 0x80 ;  /* 0x000000000080781c */ /* 0x000fee0002fae170 */
[----:B------:R-:W-:Y:S11]  /*4fa0*/  @P0 ISETP.EQ.AND P5, PT, R48, RZ, PT ;  /* 0x000000ff3000020c */ /* 0x000ff60003fa2270 */
[----:B------:R-:W-:Y:S02]  /*4fb0*/  @!UPT UIADD3 URZ, UPT, UPT, URZ, URZ, URZ ;  /* 0x000000fffffff290 */ /* 0x000fe4000fffe0ff */
.L_x_97:
[----:B------:R-:W3:Y:S01]  /*4fc0*/  SYNCS.PHASECHK.TRANS64.TRYWAIT P4, [UR6+0x1b8], R26 ;  /* 0x0001b81aff0075a7 */ /* 0x000ee20008081106 */
[----:B------:R-:W-:Y:S01]  /*4fd0*/  @P3 SHF.R.U32.HI R27, RZ, 0x10, R21 ;  /* 0x00000010ff1b3819 */ /* 0x000fe20000011615 */
[----:B------:R-:W-:Y:S01]  /*4fe0*/  VIADD R29, R29, 0x1 ;  /* 0x000000011d1d7836 */ /* 0x000fe20000000000 */
[----:B------:R-:W5:Y:S08]  /*4ff0*/  LDC.64 R14, c[0x0][0xb10] ;  /* 0x0002c400ff0e7b82 */ /* 0x000f700000000a00 */
[----:B------:R-:W2:Y:S08]  /*5000*/  LDC.64 R10, c[0x0][0xb18] ;  /* 0x0002c600ff0a7b82 */ /* 0x000eb00000000a00 */
[----:B-1----:R-:W1:Y:S08]  /*5010*/  @!P1 LDC R0, c[0x0][0xb20] ;  /* 0x0002c800ff009b82 */ /* 0x002e700000000800 */
[----:B------:R-:W4:Y:S01]  /*5020*/  @!P1 LDC R3, c[0x0][0xb0c] ;  /* 0x0002c300ff039b82 */ /* 0x000f220000000800 */
[----:B-----5:R-:W-:Y:S05]  /*5030*/  @!P1 IMAD.HI.U32 R14, R13, R14, RZ ;  /* 0x0000000e0d0e9227 */ /* 0x020fea00078e00ff */
[----:B------:R-:W-:Y:S01]  /*5040*/  @!P1 SHF.R.U32.HI R14, RZ, R15, R14 ;  /* 0x0000000fff0e9219 */ /* 0x000fe2000001160e */
[----:B--2---:R-:W-:Y:S01]  /*5050*/  @!P1 IMAD.HI.U32 R11, R8, R11, RZ ;  /* 0x0000000b080b9227 */ /* 0x004fe200078e00ff */
[----:B------:R-:W-:Y:S04]  /*5060*/  @!P1 ISETP.NE.AND P0, PT, R10, 0x1, PT ;  /* 0x000000010a00980c */ /* 0x000fe80003f05270 */
[----:B-1----:R-:W-:Y:S02]  /*5070*/  @!P1 SHF.R.U32.HI R9, RZ, R0, R11 ;  /* 0x00000000ff099219 */ /* 0x002fe4000001160b */
[----:B----4-:R-:W-:Y:S02]  /*5080*/  @!P1 ISETP.NE.AND P2, PT, R3, 0x1, PT ;  /* 0x000000010300980c */ /* 0x010fe40003f45270 */
[----:B------:R-:W-:Y:S02]  /*5090*/  @!P1 SEL R9, R8, R9, !P0 ;  /* 0x0000000908099207 */ /* 0x000fe40004000000 */
[----:B------:R-:W-:Y:S02]  /*50a0*/  ELECT P0, URZ, PT ;  /* 0x0000000000ff782f */ /* 0x000fe40003800000 */
[----:B------:R-:W-:Y:S05]  /*50b0*/  @!P1 SEL R14, R13, R14, !P2 ;  /* 0x0000000e0d0e9207 */ /* 0x000fea0005000000 */
[----:B------:R-:W-:Y:S02]  /*50c0*/  @!P1 IMAD.IADD R0, R9, 0x1, -R14 ;  /* 0x0000000109009824 */ /* 0x000fe400078e0a0e */
[----:B------:R-:W-:Y:S02]  /*50d0*/  @!P1 IMAD.IADD R9, R14, 0x1, -R9 ;  /* 0x000000010e099824 */ /* 0x000fe400078e0a09 */
[----:B------:R-:W-:Y:S02]  /*50e0*/  @!P1 IMAD R13, R0, R3, R13 ;  /* 0x00000003000d9224 */ /* 0x000fe400078e020d */
[----:B------:R-:W-:Y:S01]  /*50f0*/  @!P1 IMAD R8, R9, R10, R8 ;  /* 0x0000000a09089224 */ /* 0x000fe200078e0208 */
[----:B---3--:R-:W-:Y:S06]  /*5100*/  @!P4 BRA `(.L_x_98) ;  /* 0x0000002c00e8c947 */ /* 0x008fec0003800000 */
.L_x_195:
[----:B------:R-:W-:Y:S01]  /*5110*/  PLOP3.LUT P5, PT, P5, P0, PT, 0xf2, 0x2f ;  /* 0x00000000002f781c */ /* 0x000fe20002fa1e72 */
[----:B------:R-:W-:Y:S01]  /*5120*/  UMOV UR14, 0x0 ;  /* 0x00000000000e7882 */ /* 0x000fe20000000000 */
[----:B------:R-:W-:Y:S01]  /*5130*/  LOP3.LUT R30, R30, 0x1, RZ, 0x3c, !PT ;  /* 0x000000011e1e7812 */ /* 0x000fe200078e3cff */
[----:B------:R-:W-:Y:S01]  /*5140*/  UMOV UR15, 0x10000000 ;  /* 0x10000000000f7882 */ /* 0x000fe20000000000 */
[----:B------:R-:W-:Y:S01]  /*5150*/  UMOV UR12, UR36 ;  /* 0x00000024000c7c82 */ /* 0x000fe20008000000 */
[----:B------:R-:W-:Y:S08]  /*5160*/  @P3 R2UR UR36, R27 ;  /* 0x000000001b2432ca */ /* 0x000ff000000e0000 */
[----:B-1----:R-:W-:Y:S01]  /*5170*/  @!P5 IADD3 R3, P0, PT, R32, 0x580, RZ ;  /* 0x000005802003d810 */ /* 0x002fe20007f1e0ff */
[----:B------:R-:W-:Y:S01]  /*5180*/  @!P5 IMAD.SHL.U32 R97, R97, 0x40, RZ ;  /* 0x000000406161d824 */ /* 0x000fe200078e00ff */
[----:B------:R-:W-:Y:S01]  /*5190*/  VOTEU.ALL UP1, P5 ;  /* 0x0000000000ff7886 */ /* 0x000fe20002820000 */
[----:B------:R-:W-:Y:S01]  /*51a0*/  @!P5 IMAD.SHL.U32 R99, R99, 0x40, RZ ;  /* 0x000000406363d824 */ /* 0x000fe200078e00ff */
[----:B------:R-:W-:Y:S01]  /*51b0*/  @!P5 R2UR UR8, R3 ;  /* 0x000000000308d2ca */ /* 0x000fe200000e0000 */
[----:B------:R-:W-:Y:S01]  /*51c0*/  @!P5 IMAD.X R0, RZ, RZ, R33, P0 ;  /* 0x000000ffff00d224 */ /* 0x000fe200000e0621 */
[----:B------:R-:W-:Y:S01]  /*51d0*/  @!P5 R2UR UR10, R97 ;  /* 0x00000000610ad2ca */ /* 0x000fe200000e0000 */
[----:B------:R-:W-:Y:S01]  /*51e0*/  @!UP1 UIADD3 UR9, UPT, UPT, UR6, 0x1b0, URZ ;  /* 0x000001b006099890 */ /* 0x000fe2000fffe0ff */
[----:B------:R-:W-:Y:S01]  /*51f0*/  @!P5 R2UR UR11, R99 ;  /* 0x00000000630bd2ca */ /* 0x000fe200000e0000 */
[----:B------:R-:W-:Y:S01]  /*5200*/  IMAD.IADD R97, R8, 0x1, R81 ;  /* 0x0000000108617824 */ /* 0x000fe200078e0251 */
[----:B------:R-:W-:Y:S01]  /*5210*/  @!P5 R2UR UR7, R0 ;  /* 0x000000000007d2ca */ /* 0x000fe200000e0000 */
[----:B------:R-:W-:Y:S01]  /*5220*/  IMAD.IADD R99, R13, 0x1, R96 ;  /* 0x000000010d637824 */ /* 0x000fe200078e0260 */
[C---:B------:R-:W-:Y:S04]  /*5230*/  ISETP.NE.AND P0, PT, R29.reuse, 0x2, PT ;  /* 0x000000021d00780c */ /* 0x040fe80003f05270 */
[----:B------:R-:W-:Y:S01]  /*5240*/  SEL R3, RZ, 0x1, P0 ;  /* 0x00000001ff037807 */ /* 0x000fe20000000000 */
[----:B------:R-:W-:Y:S01]  /*5250*/  IMAD.U32 R10, RZ, RZ, UR8 ;  /* 0x00000008ff0a7e24 */ /* 0x000fe2000f8e00ff */
[----:B------:R-:W-:Y:S01]  /*5260*/  @!UP1 UIADD3 UR8, UPT, UPT, UR6, 0x400, URZ ;  /* 0x0000040006089890 */ /* 0x000fe2000fffe0ff */
[----:B------:R-:W-:Y:S01]  /*5270*/  SEL R29, R29, RZ, P0 ;  /* 0x000000ff1d1d7207 */ /* 0x000fe20000000000 */
[----:B------:R-:W-:Y:S01]  /*5280*/  VOTEU.ALL UP1, P5 ;  /* 0x0000000000ff7886 */ /* 0x000fe20002820000 */
[----:B------:R-:W-:Y:S02]  /*5290*/  LOP3.LUT R28, R28, R3, RZ, 0x3c, !PT ;  /* 0x000000031c1c7212 */ /* 0x000fe400078e3cff */
[----:B------:R-:W-:Y:S01]  /*52a0*/  IMAD.U32 R11, RZ, RZ, UR7 ;  /* 0x00000007ff0b7e24 */ /* 0x000fe2000f8e00ff */
[----:B------:R-:W-:Y:S04]  /*52b0*/  @!P5 R2UR UR16, R10 ;  /* 0x000000000a10d2ca */ /* 0x000fe800000e0000 */
[----:B------:R-:W-:Y:S11]  /*52c0*/  @!P5 R2UR UR17, R11 ;  /* 0x000000000b11d2ca */ /* 0x000ff600000e0000 */
[----:B------:R-:W-:Y:S02]  /*52d0*/  @!UPT UIADD3 URZ, UPT, UPT, URZ, URZ, URZ ;  /* 0x000000fffffff290 */ /* 0x000fe4000fffe0ff */
[----:B------:R3:W-:Y:S01]  /*52e0*/  @!UP1 UTMALDG.3D [UR8], [UR16], desc[UR14] ;  /* 0x00000e08100095b4 */ /* 0x0007e20008011000 */
[----:B------:R3:W-:Y:S01]  /*52f0*/  @!P5 SYNCS.ARRIVE.TRANS64.RED.A0TR RZ, [UR6+0x1b0], R25 ;  /* 0x0001b019ffffd9a7 */ /* 0x0007e20008300406 */
[----:B------:R-:W-:Y:S01]  /*5300*/  UPLOP3.LUT UP1, UPT, UPT, UPT, UPT, 0x80, 0x8 ;  /* 0x000000000008789c */ /* 0x000fe20003f2f070 */
[----:B------:R-:W-:Y:S01]  /*5310*/  SYNCS.ARRIVE.TRANS64.RED.A1T0 RZ, [UR37], RZ ;  /* 0x000000ffffff79a7 */ /* 0x000fe20008100425 */
[----:B------:R-:W-:Y:S09]  /*5320*/  @P3 BRA `(.L_x_99) ;  /* 0xfffffff400b43947 */ /* 0x000ff2000383ffff */
[----:B------:R-:W-:Y:S07]  /*5330*/  MOV R0, UR6 ;  /* 0x0000000600007c02 */ /* 0x000fee0008000f00 */
.L_x_100:
[----:B-1----:R-:W-:-:S04]  /*5340*/  SHF.L.U32 R3, R30, 0x1f, RZ ;  /* 0x0000001f1e037819 */ /* 0x002fc800000006ff */
[----:B------:R1:W2:Y:S03]  /*5350*/  SYNCS.PHASECHK.TRANS64.TRYWAIT P0, [R0+URZ+0x1b8], R3 ;  /* 0x0001b803000075a7 */ /* 0x0002a600080011ff */
[----:B--2---:R-:W-:Y:S05]  /*5360*/  @!P0 NANOSLEEP.SYNCS 0x989680 ;  /* 0x009896800000895d */ /* 0x004fea0003900000 */
[----:B------:R-:W2:Y:S02]  /*5370*/  @!P0 SYNCS.PHASECHK.TRANS64 P0, [R0+URZ+0x1b8], R3 ;  /* 0x0001b803000085a7 */ /* 0x000ea400080010ff */
[----:B--23--:R-:W-:Y:S05]  /*5380*/  @P0 EXIT ;  /* 0x000000000000094d */ /* 0x00cfea0003800000 */
[----:B------:R-:W-:Y:S05]  /*5390*/  BRA `(.L_x_100) ;  /* 0xfffffffc00e87947 */ /* 0x000fea000383ffff */
.L_x_91:
[----:B------:R-:W-:-:S06]  /*53a0*/  UISETP.GE.AND UP1, UPT, UR8, 0x4, UPT ;  /* 0x000000040800788c */ /* 0x000fcc000bf26270 */
[----:B------:R-:W-:-:S13]  /*53b0*/  PLOP3.LUT P0, PT, PT, PT, UP1, 0x80, 0x8 ;  /* 0x000000000008781c */ /* 0x000fda0003f0f018 */
[----:B------:R-:W-:Y:S05]  /*53c0*/  @!P0 EXIT ;  /* 0x000000000000894d */ /* 0x000fea0003800000 */
[----:B------:R-:W-:Y:S01]  /*53d0*/  BAR.SYNC.DEFER_BLOCKING 0x6, 0xa0 ;  /* 0x0182800000007b1d */ /* 0x000fe20000010000 */
[C---:B------:R-:W-:Y:S02]  /*53e0*/  IMAD.SHL.U32 R5, R103.reuse, 0x40, RZ ;  /* 0x0000004067057824 */ /* 0x040fe400078e00ff */
[----:B------:R-:W-:Y:S02]  /*53f0*/  HFMA2 R113, -RZ, RZ, 0, 0 ;  /* 0x00000000ff717431 */ /* 0x000fe400000001ff */
[C---:B------:R-:W-:Y:S01]  /*5400*/  IMAD.SHL.U32 R0, R103.reuse, 0x20, RZ ;  /* 0x0000002067007824 */ /* 0x040fe200078e00ff */
[----:B------:R-:W-:Y:S01]  /*5410*/  CS2R R108, SRZ ;  /* 0x00000000006c7805 */ /* 0x000fe2000001ff00 */
[----:B------:R-:W-:Y:S01]  /*5420*/  IMAD.SHL.U32 R105, R103, 0x8, RZ ;  /* 0x0000000867697824 */ /* 0x000fe200078e00ff */
[----:B------:R-:W-:Y:S01]  /*5430*/  UMOV UR43, 0x400 ;  /* 0x00000400002b7882 */ /* 0x000fe20000000000 */
[----:B------:R-:W-:Y:S01]  /*5440*/  LOP3.LUT R2, R5, 0x180, RZ, 0xc0, !PT ;  /* 0x0000018005027812 */ /* 0x000fe200078ec0ff */
[----:B------:R-:W-:Y:S01]  /*5450*/  ULEA UR43, UR37, UR43, 0x18 ;  /* 0x0000002b252b7291 */ /* 0x000fe2000f8ec0ff */
[----:B------:R-:W1:Y:S01]  /*5460*/  LDC R101, c[0x0][0x370] ;  /* 0x0000dc00ff657b82 */ /* 0x000e620000000800 */
[----:B------:R-:W-:Y:S01]  /*5470*/  LOP3.LUT R0, R0, 0xc00, RZ, 0xc0, !PT ;  /* 0x00000c0000007812 */ /* 0x000fe200078ec0ff */
[C---:B------:R-:W-:Y:S01]  /*5480*/  IMAD.U32 R46, R103.reuse, 0x10000, RZ ;  /* 0x00010000672e7824 */ /* 0x040fe200078e00ff */
[----:B------:R-:W-:Y:S01]  /*5490*/  LOP3.LUT R105, R2, 0x30, R105, 0xf8, !PT ;  /* 0x0000003002697812 */ /* 0x000fe200078ef869 */
[C---:B------:R-:W-:Y:S01]  /*54a0*/  IMAD.SHL.U32 R2, R103.reuse, 0x2, RZ ;  /* 0x0000000267027824 */ /* 0x040fe200078e00ff */
[--C-:B------:R-:W-:Y:S01]  /*54b0*/  LOP3.LUT R0, R0, 0x40, R5.reuse, 0xf8, !PT ;  /* 0x0000004000007812 */ /* 0x100fe200078ef805 */
[----:B------:R-:W-:Y:S01]  /*54c0*/  IMAD.SHL.U32 R104, R103, 0x10, RZ ;  /* 0x0000001067687824 */ /* 0x000fe200078e00ff */
[----:B------:R-:W-:Y:S01]  /*54d0*/  UIADD3 UR4, UPT, UPT, UR43, 0x1400, URZ ;  /* 0x000014002b047890 */ /* 0x000fe2000fffe0ff */
[----:B------:R-:W2:Y:S01]  /*54e0*/  LDC R42, c[0x0][0xb0c] ;  /* 0x0002c300ff2a7b82 */ /* 0x000ea20000000800 */
[----:B------:R-:W-:Y:S01]  /*54f0*/  LOP3.LUT R105, R105, 0x20, R2, 0x78, !PT ;  /* 0x0000002069697812 */ /* 0x000fe200078e7802 */
[----:B------:R-:W-:Y:S01]  /*5500*/  IMAD.MOV.U32 R44, RZ, RZ, RZ ;  /* 0x000000ffff2c7224 */ /* 0x000fe200078e00ff */
[----:B------:R-:W-:Y:S01]  /*5510*/  LOP3.LUT R0, R0, 0x200, R5, 0xf8, !PT ;  /* 0x0000020000007812 */ /* 0x000fe200078ef805 */
[----:B------:R-:W-:Y:S01]  /*5520*/  IMAD.MOV.U32 R110, RZ, RZ, RZ ;  /* 0x000000ffff6e7224 */ /* 0x000fe200078e00ff */
[----:B------:R-:W-:Y:S01]  /*5530*/  LOP3.LUT R46, R46, 0x600000, RZ, 0xc0, !PT ;  /* 0x006000002e2e7812 */ /* 0x000fe200078ec0ff */
[----:B------:R-:W-:Y:S01]  /*5540*/  IMAD.U32 R111, RZ, RZ, UR4 ;  /* 0x00000004ff6f7e24 */ /* 0x000fe2000f8e00ff */
[----:B------:R-:W4:Y:S01]  /*5550*/  LDS R3, [UR43+0x280] ;  /* 0x0002802bff037984 */ /* 0x000f220008000800 */
[----:B------:R-:W1:Y:S01]  /*5560*/  LDC R100, c[0x0][0xb20] ;  /* 0x0002c800ff647b82 */ /* 0x000e620000000800 */
[----:B------:R-:W-:Y:S01]  /*5570*/  LOP3.LUT R105, R0, R105, RZ, 0xfc, !PT ;  /* 0x0000006900697212 */ /* 0x000fe200078efcff */
[----:B------:R-:W1:Y:S01]  /*5580*/  LDCU.64 UR46, c[0x0][0x348] ;  /* 0x00006900ff2e77ac */ /* 0x000e620008000a00 */
[----:B------:R-:W-:-:S02]  /*5590*/  LOP3.LUT R104, R104, 0x20, RZ, 0xc0, !PT ;  /* 0x0000002068687812 */ /* 0x000fc400078ec0ff */
[----:B------:R-:W-:Y:S01]  /*55a0*/  IADD3 R5, PT, PT, R105, UR43, RZ ;  /* 0x0000002b69057c10 */ /* 0x000fe2000fffe0ff */
[----:B------:R-:W1:Y:S02]  /*55b0*/  LDCU.64 UR38, c[0x0][0x888] ;  /* 0x00011100ff2677ac */ /* 0x000e640008000a00 */
[----:B------:R-:W1:Y:S01]  /*55c0*/  LDC R41, c[0x0][0xb30] ;  /* 0x0002cc00ff297b82 */ /* 0x000e620000000800 */
[----:B------:R-:W-:Y:S01]  /*55d0*/  IADD3 R104, PT, PT, -R104, 0x400, R5 ;  /* 0x0000040068687810 */ /* 0x000fe20007ffe105 */
[----:B------:R-:W-:-:S06]  /*55e0*/  UIADD3 UR42, UPT, UPT, UR43, 0x400, URZ ;  /* 0x000004002b2a7890 */ /* 0x000fcc000fffe0ff */
[----:B------:R-:W1:Y:S08]  /*55f0*/  LDC.64 R90, c[0x0][0xb10] ;  /* 0x0002c400ff5a7b82 */ /* 0x000e700000000a00 */
[----:B------:R-:W1:Y:S08]  /*5600*/  LDC.64 R38, c[0x0][0xb18] ;  /* 0x0002c600ff267b82 */ /* 0x000e700000000a00 */
[----:B------:R-:W1:Y:S01]  /*5610*/  LDC.64 R86, c[0x0][0x888] ;  /* 0x00022200ff567b82 */ /* 0x000e620000000a00 */
[----:B----4-:R-:W-:-:S07]  /*5620*/  IMAD.IADD R46, R3, 0x1, R46 ;  /* 0x00000001032e7824 */ /* 0x010fce00078e022e */
[----:B------:R-:W4:Y:S08]  /*5630*/  LDC.64 R36, c[0x0][0xb28] ;  /* 0x0002ca00ff247b82 */ /* 0x000f300000000a00 */
[----:B------:R-:W1:Y:S08]  /*5640*/  LDC.64 R88, c[0x0][0x890] ;  /* 0x00022400ff587b82 */ /* 0x000e700000000a00 */
[----:B------:R-:W1:Y:S08]  /*5650*/  LDC.64 R84, c[0x0][0x8b0] ;  /* 0x00022c00ff547b82 */ /* 0x000e700000000a00 */
[----:B------:R-:W1:Y:S08]  /*5660*/  LDC.64 R82, c[0x0][0x8a8] ;  /* 0x00022a00ff527b82 */ /* 0x000e700000000a00 */
[----:B--2---:R-:W1:Y:S02]  /*5670*/  LDC R102, c[0x0][0x374] ;  /* 0x0000dd00ff667b82 */ /* 0x004e640000000800 */
.L_x_118:
[----:B------:R-:W-:Y:S02]  /*5680*/  LEA R0, R113, UR43, 0x3 ;  /* 0x0000002b71007c11 */ /* 0x000fe4000f8e18ff */
[----:B------:R-:W-:Y:S02]  /*5690*/  SHF.L.U32 R3, R109, 0x1f, RZ ;  /* 0x0000001f6d037819 */ /* 0x000fe400000006ff */
[----:B------:R-:W-:Y:S02]  /*56a0*/  LEA R16, R113, UR43, 0x4 ;  /* 0x0000002b71107c11 */ /* 0x000fe4000f8e20ff */
[----:B--2---:R-:W2:Y:S02]  /*56b0*/  SYNCS.PHASECHK.TRANS64.TRYWAIT P0, [R0+URZ+0x1d0], R3 ;  /* 0x0001d003000075a7 */ /* 0x004ea400080011ff */
[----:B-12---:R-:W-:Y:S05]  /*56c0*/  @!P0 BRA `(.L_x_101) ;  /* 0x0000002800908947 */ /* 0x006fea0003800000 */
.L_x_196:
[----:B------:R-:W4:Y:S01]  /*56d0*/  LDC.64 R12, c[0x0][0xb10] ;  /* 0x0002c400ff0c7b82 */ /* 0x000f220000000a00 */
[----:B------:R-:W4:Y:S01]  /*56e0*/  LDS.128 R16, [R16+0x260] ;  /* 0x0002600010107984 */ /* 0x000f220000000c00 */
[----:B-1----:R-:W-:Y:S01]  /*56f0*/  ISETP.NE.AND P1, PT, R41, 0x1, PT ;  /* 0x000000012900780c */ /* 0x002fe20003f25270 */
[----:B--2---:R-:W-:Y:S01]  /*5700*/  VIADD R0, R0, 0x1e0 ;  /* 0x000001e000007836 */ /* 0x004fe20000000000 */
[----:B---3--:R-:W-:Y:S04]  /*5710*/  ISETP.GE.AND P0, PT, R40, 0x1, PT ;  /* 0x000000012800780c */ /* 0x008fe80003f06270 */
[----:B------:R-:W1:Y:S01]  /*5720*/  LDC.64 R10, c[0x0][0xb18] ;  /* 0x0002c600ff0a7b82 */ /* 0x000e620000000a00 */
[----:B------:R-:W-:Y:S01]  /*5730*/  PRMT R0, RZ, 0x654, R0 ;  /* 0x00000654ff007816 */ /* 0x000fe20000000000 */
[----:B------:R-:W-:Y:S01]  /*5740*/  @!PT LDS RZ, [RZ] ;  /* 0x00000000fffff984 */ /* 0x000fe20000000800 */
[----:B------:R-:W-:Y:S01]  /*5750*/  @!PT LDS RZ, [RZ] ;  /* 0x00000000fffff984 */ /* 0x000fe20000000800 */
[----:B------:R-:W-:Y:S01]  /*5760*/  @!PT LDS RZ, [RZ] ;  /* 0x00000000fffff984 */ /* 0x000fe20000000800 */
[----:B------:R-:W-:Y:S01]  /*5770*/  @!PT LDS RZ, [RZ] ;  /* 0x00000000fffff984 */ /* 0x000fe20000000800 */
[----:B------:R2:W-:Y:S06]  /*5780*/  MEMBAR.ALL.CTA ;  /* 0x0000000000007992 */ /* 0x0005ec0000008000 */
[----:B--2---:R-:W2:Y:S01]  /*5790*/  FENCE.VIEW.ASYNC.S ;  /* 0x00000000000073c6 */ /* 0x004ea20000000000 */
[----:B------:R-:W3:Y:S08]  /*57a0*/  @!P1 LDC R14, c[0x0][0xb20] ;  /* 0x0002c800ff0e9b82 */ /* 0x000ef00000000800 */
[----:B------:R-:W1:Y:S01]  /*57b0*/  @!P1 LDC R9, c[0x0][0xb0c] ;  /* 0x0002c300ff099b82 */ /* 0x000e620000000800 */
[----:B--2---:R2:W-:Y:S01]  /*57c0*/  SYNCS.ARRIVE.TRANS64.RED.A1T0 RZ, [R0+URZ], RZ ;  /* 0x000000ff00ff79a7 */ /* 0x0045e200081004ff */
[----:B----4-:R-:W-:Y:S04]  /*57d0*/  LOP3.LUT P4, RZ, R18, 0x1, RZ, 0xc0, !PT ;  /* 0x0000000112ff7812 */ /* 0x010fe8000788c0ff */
[----:B------:R-:W-:Y:S09]  /*57e0*/  P2R R112, PR, RZ, 0x10 ;  /* 0x00000010ff707803 */ /* 0x000ff20000000000 */
[----:B------:R-:W-:Y:S02]  /*57f0*/  @P4 MOV R45, R16 ;  /* 0x00000010002d4202 */ /* 0x000fe40000000f00 */
[----:B------:R-:W-:Y:S01]  /*5800*/  @P4 LOP3.LUT R43, R17, 0xffff, RZ, 0xc0, !PT ;  /* 0x0000ffff112b4812 */ /* 0x000fe200078ec0ff */
[----:B--2---:R-:W-:Y:S06]  /*5810*/  @!P0 BRA `(.L_x_102) ;  /* 0x0000000000a48947 */ /* 0x004fec0003800000 */
[----:B------:R-:W-:Y:S01]  /*5820*/  IMAD.HI.U32 R21, R102, R39, RZ ;  /* 0x0000002766157227 */ /* 0x000fe200078e00ff */
[----:B------:R-:W-:Y:S02]  /*5830*/  ISETP.NE.AND P0, PT, R38, 0x1, PT ;  /* 0x000000012600780c */ /* 0x000fe40003f05270 */
[----:B------:R-:W-:Y:S01]  /*5840*/  ISETP.NE.AND P2, PT, R40, 0x1, PT ;  /* 0x000000012800780c */ /* 0x000fe20003f45270 */
[----:B------:R-:W-:Y:S01]  /*5850*/  IMAD.HI.U32 R20, R101, R90, RZ ;  /* 0x0000005a65147227 */ /* 0x000fe200078e00ff */
[----:B------:R-:W-:Y:S02]  /*5860*/  SHF.R.U32.HI R21, RZ, R100, R21 ;  /* 0x00000064ff157219 */ /* 0x000fe40000011615 */
[----:B------:R-:W-:Y:S01]  /*5870*/  ISETP.NE.AND P3, PT, R42, 0x1, PT ;  /* 0x000000012a00780c */ /* 0x000fe20003f65270 */
[----:B------:R-:W-:Y:S01]  /*5880*/  IMAD.HI.U32 R24, R45, R90, RZ ;  /* 0x0000005a2d187227 */ /* 0x000fe200078e00ff */
[----:B------:R-:W-:Y:S02]  /*5890*/  SHF.R.U32.HI R20, RZ, R91, R20 ;  /* 0x0000005bff147219 */ /* 0x000fe40000011614 */
[----:B------:R-:W-:Y:S01]  /*58a0*/  SEL R3, R102, R21, !P0 ;  /* 0x0000001566037207 */ /* 0x000fe20004000000 */
[----:B------:R-:W-:Y:S01]  /*58b0*/  IMAD.HI.U32 R21, R43, R39, RZ ;  /* 0x000000272b157227 */ /* 0x000fe200078e00ff */
[----:B------:R-:W-:Y:S02]  /*58c0*/  SEL R7, R101, R20, !P3 ;  /* 0x0000001465077207 */ /* 0x000fe40005800000 */
[----:B------:R-:W-:Y:S01]  /*58d0*/  SHF.R.U32.HI R24, RZ, R91, R24 ;  /* 0x0000005bff187219 */ /* 0x000fe20000011618 */
[-C--:B------:R-:W-:Y:S04]  /*58e0*/  IMAD.HI.U32 R20, R3, R36.reuse, RZ ;  /* 0x0000002403147227 */ /* 0x080fe800078e00ff */
[----:B------:R-:W-:Y:S01]  /*58f0*/  IMAD.HI.U32 R22, R7, R36, RZ ;  /* 0x0000002407167227 */ /* 0x000fe200078e00ff */
[-C--:B------:R-:W-:Y:S02]  /*5900*/  @P2 SHF.R.U32.HI R3, RZ, R37.reuse, R20 ;  /* 0x00000025ff032219 */ /* 0x080fe40000011614 */
[----:B------:R-:W-:Y:S02]  /*5910*/  SHF.R.U32.HI R20, RZ, R100, R21 ;  /* 0x00000064ff147219 */ /* 0x000fe40000011615 */
[----:B------:R-:W-:Y:S01]  /*5920*/  @P2 SHF.R.U32.HI R7, RZ, R37, R22 ;  /* 0x00000025ff072219 */ /* 0x000fe20000011616 */
[C---:B------:R-:W-:Y:S01]  /*5930*/  IMAD R2, R40.reuse, R3, RZ ;  /* 0x0000000328027224 */ /* 0x040fe200078e02ff */
[----:B------:R-:W-:Y:S02]  /*5940*/  SEL R5, R43, R20, !P0 ;  /* 0x000000142b057207 */ /* 0x000fe40004000000 */
[----:B------:R-:W-:Y:S01]  /*5950*/  SEL R3, R45, R24, !P3 ;  /* 0x000000182d037207 */ /* 0x000fe20005800000 */
[----:B------:R-:W-:Y:S01]  /*5960*/  IMAD R4, R40, R7, RZ ;  /* 0x0000000728047224 */ /* 0x000fe200078e02ff */
[C---:B------:R-:W-:Y:S01]  /*5970*/  ISETP.GE.AND P0, PT, R5.reuse, R2, PT ;  /* 0x000000020500720c */ /* 0x040fe20003f06270 */
[----:B------:R-:W-:Y:S03]  /*5980*/  IMAD.HI.U32 R6, R5, R36, RZ ;  /* 0x0000002405067227 */ /* 0x000fe600078e00ff */
[----:B------:R-:W-:Y:S01]  /*5990*/  ISETP.GE.OR P0, PT, R3, R4, P0 ;  /* 0x000000040300720c */ /* 0x000fe20000706670 */
[----:B------:R-:W-:Y:S01]  /*59a0*/  IMAD.MOV R4, RZ, RZ, -R3 ;  /* 0x000000ffff047224 */ /* 0x000fe200078e0a03 */
[-C--:B------:R-:W-:Y:S03]  /*59b0*/  SHF.R.U32.HI R6, RZ, R37.reuse, R6 ;  /* 0x00000025ff067219 */ /* 0x080fe60000011606 */
[----:B------:R-:W-:Y:S01]  /*59c0*/  IMAD R45, R42, R4, R45 ;  /* 0x000000042a2d7224 */ /* 0x000fe200078e022d */
[----:B------:R-:W-:Y:S05]  /*59d0*/  SEL R15, R5, R6, !P2 ;  /* 0x00000006050f7207 */ /* 0x000fea0005000000 */
[----:B------:R-:W-:Y:S02]  /*59e0*/  IMAD.MOV R6, RZ, RZ, -R15 ;  /* 0x000000ffff067224 */ /* 0x000fe400078e0a0f */
[C---:B------:R-:W-:Y:S04]  /*59f0*/  @!P0 IMAD.HI.U32 R2, R3.reuse, R36, RZ ;  /* 0x0000002403028227 */ /* 0x040fe800078e00ff */
[----:B------:R-:W-:Y:S01]  /*5a00*/  IMAD R6, R40, R6, R5 ;  /* 0x0000000628067224 */ /* 0x000fe200078e0205 */
[----:B------:R-:W-:Y:S04]  /*5a10*/  @!P0 SHF.R.U32.HI R2, RZ, R37, R2 ;  /* 0x00000025ff028219 */ /* 0x000fe80000011602 */
[----:B------:R-:W-:Y:S02]  /*5a20*/  @!P0 SEL R0, R3, R2, !P2 ;  /* 0x0000000203008207 */ /* 0x000fe40005000000 */
[----:B------:R-:W-:Y:S02]  /*5a30*/  IADD3 R2, PT, PT, -R5, RZ, RZ ;  /* 0x000000ff05027210 */ /* 0x000fe40007ffe1ff */
[----:B------:R-:W-:Y:S01]  /*5a40*/  @!P0 IADD3 R8, PT, PT, R15, -R0, RZ ;  /* 0x800000000f088210 */ /* 0x000fe20007ffe0ff */
[----:B------:R-:W-:Y:S02]  /*5a50*/  @!P0 IMAD R0, R7, R6, R0 ;  /* 0x0000000607008224 */ /* 0x000fe400078e0200 */
[----:B------:R-:W-:Y:S02]  /*5a60*/  IMAD R43, R38, R2, R43 ;  /* 0x00000002262b7224 */ /* 0x000fe400078e022b */
[----:B------:R-:W-:Y:S02]  /*5a70*/  @!P0 IMAD R5, R8, R40, R3 ;  /* 0x0000002808058224 */ /* 0x000fe400078e0203 */
[----:B------:R-:W-:Y:S04]  /*5a80*/  @!P0 IMAD.MOV.U32 R3, RZ, RZ, R0 ;  /* 0x000000ffff038224 */ /* 0x000fe800078e0000 */
[----:B------:R-:W-:Y:S02]  /*5a90*/  IMAD R45, R3, R42, R45 ;  /* 0x0000002a032d7224 */ /* 0x000fe400078e022d */
[----:B------:R-:W-:Y:S07]  /*5aa0*/  IMAD R43, R5, R38, R43 ;  /* 0x00000026052b7224 */ /* 0x000fee00078e022b */
.L_x_102:
[----:B------:R-:W-:Y:S01]  /*5ab0*/  @!P1 IMAD.HI.U32 R0, R45, R12, RZ ;  /* 0x0000000c2d009227 */ /* 0x000fe200078e00ff */
[----:B-1----:R-:W-:Y:S01]  /*5ac0*/  @!P1 ISETP.NE.AND P0, PT, R10, 0x1, PT ;  /* 0x000000010a00980c */ /* 0x002fe20003f05270 */
[----:B------:R-:W-:Y:S01]  /*5ad0*/  ULOP3.LUT UP0, URZ, UR42, 0x1b0, URZ, 0xc0, !UPT ;  /* 0x000001b02aff7892 */ /* 0x000fe2000f80c0ff */
[----:B------:R-:W-:Y:S01]  /*5ae0*/  @!P1 ISETP.NE.AND P2, PT, R9, 0x1, PT ;  /* 0x000000010900980c */ /* 0x000fe20003f45270 */
[----:B------:R-:W-:Y:S01]  /*5af0*/  @!P1 IMAD.HI.U32 R3, R43, R11, RZ ;  /* 0x0000000b2b039227 */ /* 0x000fe200078e00ff */
[----:B------:R-:W-:Y:S02]  /*5b00*/  @!P1 SHF.R.U32.HI R0, RZ, R13, R0 ;  /* 0x0000000dff009219 */ /* 0x000fe40000011600 */
[----:B------:R-:W-:Y:S01]  /*5b10*/  @P4 SHF.R.U32.HI R107, RZ, 0x10, R17 ;  /* 0x00000010ff6b4819 */ /* 0x000fe20000011611 */
[----:B------:R-:W-:Y:S01]  /*5b20*/  VIADD R113, R113, 0x1 ;  /* 0x0000000171717836 */ /* 0x000fe20000000000 */
[----:B---3--:R-:W-:Y:S02]  /*5b30*/  @!P1 SHF.R.U32.HI R2, RZ, R14, R3 ;  /* 0x0000000eff029219 */ /* 0x008fe40000011603 */
[----:B------:R-:W-:Y:S02]  /*5b40*/  @!P1 SEL R3, R45, R0, !P2 ;  /* 0x000000002d039207 */ /* 0x000fe40005000000 */
[----:B------:R-:W-:Y:S05]  /*5b50*/  @!P1 SEL R2, R43, R2, !P0 ;  /* 0x000000022b029207 */ /* 0x000fea0004000000 */
[----:B------:R-:W-:Y:S02]  /*5b60*/  @!P1 IMAD.IADD R0, R2, 0x1, -R3 ;  /* 0x0000000102009824 */ /* 0x000fe400078e0a03 */
[----:B------:R-:W-:Y:S02]  /*5b70*/  @!P1 IMAD.IADD R2, R3, 0x1, -R2 ;  /* 0x0000000103029824 */ /* 0x000fe400078e0a02 */
[----:B------:R-:W-:Y:S02]  /*5b80*/  @!P1 IMAD R45, R0, R9, R45 ;  /* 0x00000009002d9224 */ /* 0x000fe400078e022d */
[----:B------:R-:W-:Y:S01]  /*5b90*/  @!P1 IMAD R43, R2, R10, R43 ;  /* 0x0000000a022b9224 */ /* 0x000fe200078e022b */
[----:B------:R-:W-:Y:S06]  /*5ba0*/  BRA.U !UP0, `(.L_x_103) ;  /* 0x0000000108407547 */ /* 0x000fec000b800000 */
[----:B------:R-:W1:Y:S01]  /*5bb0*/  LDCU.64 UR8, c[0x4][0x80] ;  /* 0x01001000ff0877ac */ /* 0x000e620008000a00 */
[----:B------:R-:W-:Y:S01]  /*5bc0*/  MOV R3, 0x0 ;  /* 0x0000000000037802 */ /* 0x000fe20000000f00 */
[----:B------:R-:W-:Y:S02]  /*5bd0*/  HFMA2 R12, -RZ, RZ, 0, 5.9604644775390625e-08 ;  /* 0x00000001ff0c7431 */ /* 0x000fe400000001ff */
[----:B------:R-:W-:Y:S02]  /*5be0*/  IMAD.MOV.U32 R8, RZ, RZ, 0x70 ;  /* 0x00000070ff087424 */ /* 0x000fe400078e00ff */
[----:B------:R-:W-:Y:S01]  /*5bf0*/  IMAD.MOV.U32 R13, RZ, RZ, RZ ;  /* 0x000000ffff0d7224 */ /* 0x000fe200078e00ff */
[----:B------:R-:W2:Y:S01]  /*5c00*/  LDCU.64 UR6, c[0x4][0x88] ;  /* 0x01001100ff0677ac */ /* 0x000ea20008000a00 */
[----:B------:R-:W3:Y:S01]  /*5c10*/  LDC.64 R2, c[0x4][R3] ;  /* 0x0100000003027b82 */ /* 0x000ee20000000a00 */
[----:B------:R-:W4:Y:S01]  /*5c20*/  LDCU.64 UR4, c[0x4][0x8] ;  /* 0x01000100ff0477ac */ /* 0x000f220008000a00 */
[----:B-1----:R-:W-:Y:S01]  /*5c30*/  MOV R5, UR9 ;  /* 0x0000000900057c02 */ /* 0x002fe20008000f00 */
[----:B------:R-:W-:Y:S01]  /*5c40*/  IMAD.U32 R4, RZ, RZ, UR8 ;  /* 0x00000008ff047e24 */ /* 0x000fe2000f8e00ff */
[----:B--2---:R-:W-:Y:S01]  /*5c50*/  MOV R7, UR7 ;  /* 0x0000000700077c02 */ /* 0x004fe20008000f00 */
[----:B------:R-:W-:Y:S01]  /*5c60*/  IMAD.U32 R6, RZ, RZ, UR6 ;  /* 0x00000006ff067e24 */ /* 0x000fe2000f8e00ff */
[----:B----4-:R-:W-:Y:S01]  /*5c70*/  MOV R11, UR5 ;  /* 0x00000005000b7c02 */ /* 0x010fe20008000f00 */
[----:B------:R-:W-:Y:S02]  /*5c80*/  IMAD.U32 R10, RZ, RZ, UR4 ;  /* 0x00000004ff0a7e24 */ /* 0x000fe4000f8e00ff */
[----:B------:R-:W-:Y:S07]  /*5c90*/  LEPC R20, `(.L_x_103) ;  /* 0x000000001014794e */ /* 0x000fee0000000000 */
[----:B---3-5:R-:W-:Y:S05]  /*5ca0*/  CALL.ABS.NOINC R2 ;  /* 0x0000000002007343 */ /* 0x028fea0003c00000 */
.L_x_103:
[----:B------:R-:W-:Y:S01]  /*5cb0*/  LOP3.LUT P0, RZ, R111, 0x1b0, RZ, 0xc0, !PT ;  /* 0x000001b06fff7812 */ /* 0x000fe2000780c0ff */
[----:B------:R-:W-:Y:S11]  /*5cc0*/  BSSY.RECONVERGENT B6, `(.L_x_104) ;  /* 0x0000013000067945 */ /* 0x000ff60003800200 */
[----:B------:R-:W-:Y:S01]  /*5cd0*/  @!UPT UIADD3 URZ, UPT, UPT, URZ, URZ, URZ ;  /* 0x000000fffffff290 */ /* 0x000fe2000fffe0ff */
[----:B------:R-:W-:Y:S05]  /*5ce0*/  @!P0 BRA `(.L_x_105) ;  /* 0x0000000000408947 */ /* 0x000fea0003800000 */
        /* <DEDUP_REMOVED lines=16> */
.L_x_105:
[----:B------:R-:W-:Y:S05]  /*5df0*/  BSYNC.RECONVERGENT B6 ;  /* 0x0000000000067941 */ /* 0x000fea0003800200 */
.L_x_104:
[----:B------:R-:W-:Y:S01]  /*5e00*/  ISETP.NE.U32.AND P3, PT, R88, RZ, PT ;  /* 0x000000ff5800720c */ /* 0x000fe20003f65070 */
[----:B------:R-:W-:Y:S01]  /*5e10*/  UISETP.NE.AND UP1, UPT, UR44, URZ, UPT ;  /* 0x000000ff2c00728c */ /* 0x000fe2000bf25270 */
[----:B------:R-:W-:Y:S02]  /*5e20*/  ISETP.NE.U32.AND P4, PT, R84, RZ, PT ;  /* 0x000000ff5400720c */ /* 0x000fe40003f85070 */
[----:B------:R-:W-:Y:S02]  /*5e30*/  ISETP.NE.AND.EX P3, PT, R89, RZ, PT, P3 ;  /* 0x000000ff5900720c */ /* 0x000fe40003f65330 */
[----:B------:R-:W-:Y:S02]  /*5e40*/  PLOP3.LUT P1, PT, PT, PT, PT, 0x8, 0x80 ;  /* 0x000000000080781c */ /* 0x000fe40003f2e170 */
[----:B------:R-:W-:Y:S02]  /*5e50*/  PLOP3.LUT P0, PT, PT, PT, UP1, 0x80, 0x8 ;  /* 0x000000000008781c */ /* 0x000fe40003f0f018 */
[----:B------:R-:W-:Y:S02]  /*5e60*/  ISETP.NE.AND.EX P4, PT, R85, RZ, PT, P4 ;  /* 0x000000ff5500720c */ /* 0x000fe40003f85340 */
[----:B------:R-:W1:Y:S09]  /*5e70*/  @UP1 LDCU.64 UR4, c[0x0][0x888] ;  /* 0x00011100ff0417ac */ /* 0x000e720008000a00 */
[----:B------:R-:W-:Y:S01]  /*5e80*/  @P0 PLOP3.LUT P1, PT, P3, PT, PT, 0x80, 0x8 ;  /* 0x000000000008081c */ /* 0x000fe20001f2f070 */
[----:B-1----:R-:W-:Y:S04]  /*5e90*/  @UP1 UISETP.NE.U32.AND UP0, UPT, UR4, URZ, UPT ;  /* 0x000000ff0400128c */ /* 0x002fe8000bf05070 */
[----:B------:R-:W-:Y:S04]  /*5ea0*/  @UP1 UISETP.NE.AND.EX UP0, UPT, UR5, URZ, UPT, UP0 ;  /* 0x000000ff0500128c */ /* 0x000fe8000bf05300 */
[----:B------:R-:W-:Y:S01]  /*5eb0*/  @UP1 USEL UR4, URZ, 0xffffffff, UP0 ;  /* 0xffffffffff041887 */ /* 0x000fe20008000000 */
[----:B------:R-:W-:Y:S11]  /*5ec0*/  @!P3 BRA `(.L_x_106) ;  /* 0x00000000002cb947 */ /* 0x000ff60003800000 */
[----:B------:R-:W-:Y:S01]  /*5ed0*/  ISETP.NE.U32.AND P2, PT, R86, RZ, PT ;  /* 0x000000ff5600720c */ /* 0x000fe20003f45070 */
[----:B------:R-:W-:Y:S03]  /*5ee0*/  IMAD.MOV.U32 R98, RZ, RZ, 0x1 ;  /* 0x00000001ff627424 */ /* 0x000fe600078e00ff */
[----:B------:R-:W-:Y:S11]  /*5ef0*/  ISETP.NE.AND.EX P2, PT, R87, RZ, PT, P2 ;  /* 0x000000ff5700720c */ /* 0x000ff60003f45320 */
[----:B------:R-:W-:Y:S02]  /*5f00*/  @!UPT UIADD3 URZ, UPT, UPT, URZ, URZ, URZ ;  /* 0x000000fffffff290 */ /* 0x000fe4000fffe0ff */
[----:B------:R-:W1:Y:S01]  /*5f10*/  @P2 LDC.64 R2, c[0x0][0x888] ;  /* 0x00022200ff022b82 */ /* 0x000e620000000a00 */
[----:B------:R-:W-:Y:S04]  /*5f20*/  @P2 IMAD R0, R88, UR36, RZ ;  /* 0x0000002458002c24 */ /* 0x000fe8000f8e02ff */
[----:B-1----:R-:W-:Y:S04]  /*5f30*/  @P2 IMAD.WIDE R2, R0, 0x4, R2 ;  /* 0x0000000400022825 */ /* 0x002fe800078e0202 */
[----:B------:R-:W-:Y:S01]  /*5f40*/  HFMA2 R0, -RZ, RZ, 0, 5.9604644775390625e-08 ;  /* 0x00000001ff007431 */ /* 0x000fe200000001ff */
[----:B-----5:R1:W5:Y:S04]  /*5f50*/  @P2 LDG.E R48, desc[UR40][R2.64] ;  /* 0x0000002802302981 */ /* 0x020368000c1e1900 */
[----:B------:R-:W-:Y:S01]  /*5f60*/  @!P2 PRMT R98, R0, 0x7610, R98 ;  /* 0x000076100062a816 */ /* 0x000fe20000000062 */
[----:B-1----:R-:W2:Y:S06]  /*5f70*/  @!P2 LDC R48, c[0x0][0x880] ;  /* 0x00022000ff30ab82 */ /* 0x002eac0000000800 */
.L_x_106:
[----:B------:R-:W-:Y:S05]  /*5f80*/  @!P4 BRA `(.L_x_107) ;  /* 0x000000000020c947 */ /* 0x000fea0003800000 */
[----:B------:R-:W-:Y:S04]  /*5f90*/  ISETP.NE.U32.AND P2, PT, R82, RZ, PT ;  /* 0x000000ff5200720c */ /* 0x000fe80003f45070 */
[----:B------:R-:W-:Y:S11]  /*5fa0*/  ISETP.NE.AND.EX P2, PT, R83, RZ, PT, P2 ;  /* 0x000000ff5300720c */ /* 0x000ff60003f45320 */
[----:B------:R-:W-:Y:S02]  /*5fb0*/  @!UPT UIADD3 URZ, UPT, UPT, URZ, URZ, URZ ;  /* 0x000000fffffff290 */ /* 0x000fe4000fffe0ff */
[----:B------:R-:W1:Y:S01]  /*5fc0*/  @P2 LDC.64 R2, c[0x0][0x8a8] ;  /* 0x00022a00ff022b82 */ /* 0x000e620000000a00 */
[----:B------:R-:W-:Y:S04]  /*5fd0*/  @P2 IMAD R0, R84, UR36, RZ ;  /* 0x0000002454002c24 */ /* 0x000fe8000f8e02ff */
[----:B-1----:R-:W-:Y:S05]  /*5fe0*/  @P2 IMAD.WIDE R2, R0, 0x4, R2 ;  /* 0x0000000400022825 */ /* 0x002fea00078e0202 */
[----:B-----5:R1:W5:Y:S02]  /*5ff0*/  @P2 LDG.E R47, desc[UR40][R2.64] ;  /* 0x00000028022f2981 */ /* 0x020364000c1e1900 */
[----:B-1----:R-:W3:Y:S02]  /*6000*/  @!P2 LDC R47, c[0x0][0x8a0] ;  /* 0x00022800ff2fab82 */ /* 0x002ee40000000800 */
.L_x_107:
[----:B--2--5:R-:W-:Y:S01]  /*6010*/  @P0 ISETP.NE.AND P4, PT, R48, RZ, PT ;  /* 0x000000ff3000020c */ /* 0x024fe20003f85270 */
[----:B------:R-:W-:Y:S01]  /*6020*/  IMAD.U32 R0, RZ, RZ, UR4 ;  /* 0x00000004ff007e24 */ /* 0x000fe2000f8e00ff */
[----:B------:R-:W-:Y:S01]  /*6030*/  @P0 LOP3.LUT P2, RZ, R98, 0xff, RZ, 0xc0, !PT ;  /* 0x000000ff62ff0812 */ /* 0x000fe2000784c0ff */
[----:B------:R-:W-:Y:S01]  /*6040*/  BSSY B1, `(.L_x_108) ;  /* 0x0000039000017945 */ /* 0x000fe20003800000 */
[----:B------:R-:W-:Y:S02]  /*6050*/  @P0 SEL R9, RZ, 0xffffffff, P4 ;  /* 0xffffffffff090807 */ /* 0x000fe40002000000 */
[----:B------:R-:W-:Y:S02]  /*6060*/  CS2R R58, SRZ ;  /* 0x00000000003a7805 */ /* 0x000fe4000001ff00 */
[----:B------:R-:W-:Y:S02]  /*6070*/  LEA R92, R44, UR43, 0x3 ;  /* 0x0000002b2c5c7c11 */ /* 0x000fe4000f8e18ff */
[----:B------:R-:W-:Y:S02]  /*6080*/  CS2R R56, SRZ ;  /* 0x0000000000387805 */ /* 0x000fe4000001ff00 */
[----:B------:R-:W-:Y:S02]  /*6090*/  @P1 SEL R9, R0, R9, !P2 ;  /* 0x0000000900091207 */ /* 0x000fe40005000000 */
[----:B------:R-:W-:Y:S02]  /*60a0*/  CS2R R54, SRZ ;  /* 0x0000000000367805 */ /* 0x000fe4000001ff00 */
[----:B------:R-:W-:Y:S02]  /*60b0*/  SHF.L.U32 R7, R110, 0x1f, RZ ;  /* 0x0000001f6e077819 */ /* 0x000fe400000006ff */
[----:B------:R-:W-:Y:S02]  /*60c0*/  CS2R R52, SRZ ;  /* 0x0000000000347805 */ /* 0x000fe4000001ff00 */
[----:B------:R-:W-:Y:S02]  /*60d0*/  @P0 LOP3.LUT R9, R9, 0x1, RZ, 0xc0, !PT ;  /* 0x0000000109090812 */ /* 0x000fe400078ec0ff */
[C---:B------:R-:W-:Y:S02]  /*60e0*/  LEA.HI R5, R44.reuse, R44, RZ, 0x1 ;  /* 0x0000002c2c057211 */ /* 0x040fe400078f08ff */
[----:B------:R-:W-:Y:S02]  /*60f0*/  ISETP.NE.U32.OR P1, PT, R9, 0x1, !P0 ;  /* 0x000000010900780c */ /* 0x000fe40004725470 */
[----:B------:R-:W-:Y:S01]  /*6100*/  PLOP3.LUT P5, PT, PT, PT, PT, 0x8, 0x80 ;  /* 0x000000000080781c */ /* 0x000fe20003fae170 */
[C---:B------:R-:W-:Y:S01]  /*6110*/  IMAD.SHL.U32 R3, R5.reuse, 0x20, RZ ;  /* 0x0000002005037824 */ /* 0x040fe200078e00ff */
[----:B------:R-:W-:Y:S04]  /*6120*/  LOP3.LUT R5, R5, 0xffe, RZ, 0xc0, !PT ;  /* 0x00000ffe05057812 */ /* 0x000fe800078ec0ff */
[----:B------:R-:W-:Y:S01]  /*6130*/  LOP3.LUT R3, R3, 0xffffffc0, RZ, 0xc0, !PT ;  /* 0xffffffc003037812 */ /* 0x000fe200078ec0ff */
[----:B------:R-:W-:Y:S04]  /*6140*/  IMAD.IADD R32, R44, 0x1, -R5 ;  /* 0x000000012c207824 */ /* 0x000fe800078e0a05 */
[----:B------:R-:W-:Y:S01]  /*6150*/  @P1 SHF.L.U32 R2, R108, 0x1f, RZ ;  /* 0x0000001f6c021819 */ /* 0x000fe200000006ff */
[----:B------:R-:W-:Y:S03]  /*6160*/  IMAD.IADD R3, R46, 0x1, R3 ;  /* 0x000000012e037824 */ /* 0x000fe600078e0203 */
[----:B------:R-:W1:Y:S01]  /*6170*/  @P1 SYNCS.PHASECHK.TRANS64.TRYWAIT P0, [UR43+0x1b0], R2 ;  /* 0x0001b002ff0015a7 */ /* 0x000e62000800112b */
[----:B------:R-:W-:Y:S01]  /*6180*/  IMAD R32, R32, 0x100000, R3 ;  /* 0x0010000020207824 */ /* 0x000fe200078e0203 */
[----:B------:R2:W4:Y:S01]  /*6190*/  SYNCS.PHASECHK.TRANS64.TRYWAIT P4, [R92+URZ+0x1f0], R7 ;  /* 0x0001f0075c0075a7 */ /* 0x00052200080811ff */
[----:B-1----:R-:W-:Y:S01]  /*61a0*/  @P1 PLOP3.LUT P5, PT, P0, PT, PT, 0x8, 0x80 ;  /* 0x000000000080181c */ /* 0x002fe200007ae170 */
[----:B------:R-:W-:Y:S01]  /*61b0*/  @!UPT UIADD3 URZ, UPT, UPT, URZ, URZ, URZ ;  /* 0x000000fffffff290 */ /* 0x000fe2000fffe0ff */
[----:B--2---:R-:W-:Y:S11]  /*61c0*/  @!P1 BRA `(.L_x_109) ;  /* 0x0000000000809947 */ /* 0x004ff60003800000 */
[----:B------:R-:W-:Y:S01]  /*61d0*/  ISETP.NE.U32.AND P0, PT, RZ, UR38, PT ;  /* 0x00000026ff007c0c */ /* 0x000fe2000bf05070 */
[----:B------:R-:W-:Y:S01]  /*61e0*/  BSSY B0, `(.L_x_110) ;  /* 0x0000012000007945 */ /* 0x000fe20003800000 */
[----:B------:R-:W-:Y:S02]  /*61f0*/  ISETP.NE.AND P2, PT, R48, RZ, PT ;  /* 0x000000ff3000720c */ /* 0x000fe40003f45270 */
[----:B------:R-:W-:Y:S02]  /*6200*/  CS2R R54, SRZ ;  /* 0x0000000000367805 */ /* 0x000fe4000001ff00 */
[----:B------:R-:W-:Y:S02]  /*6210*/  ISETP.NE.AND.EX P0, PT, RZ, UR39, PT, P0 ;  /* 0x00000027ff007c0c */ /* 0x000fe4000bf05300 */
[----:B------:R-:W-:Y:S02]  /*6220*/  CS2R R52, SRZ ;  /* 0x0000000000347805 */ /* 0x000fe4000001ff00 */
[----:B------:R-:W-:Y:S02]  /*6230*/  LOP3.LUT P1, RZ, R98, 0xff, RZ, 0xc0, !PT ;  /* 0x000000ff62ff7812 */ /* 0x000fe4000782c0ff */
[----:B------:R-:W-:Y:S02]  /*6240*/  CS2R R58, SRZ ;  /* 0x00000000003a7805 */ /* 0x000fe4000001ff00 */
[----:B------:R-:W-:Y:S02]  /*6250*/  SEL R0, RZ, 0xffffffff, P2 ;  /* 0xffffffffff007807 */ /* 0x000fe40001000000 */
[----:B------:R-:W-:Y:S02]  /*6260*/  CS2R R56, SRZ ;  /* 0x0000000000387805 */ /* 0x000fe4000001ff00 */
[----:B------:R-:W-:Y:S04]  /*6270*/  SEL R3, RZ, 0xffffffff, P0 ;  /* 0xffffffffff037807 */ /* 0x000fe80000000000 */
[----:B------:R-:W-:Y:S04]  /*6280*/  @P3 SEL R0, R3, R0, !P1 ;  /* 0x0000000003003207 */ /* 0x000fe80004800000 */
[----:B------:R-:W-:Y:S04]  /*6290*/  LOP3.LUT R0, R0, 0x1, RZ, 0xc0, !PT ;  /* 0x0000000100007812 */ /* 0x000fe800078ec0ff */
[----:B------:R-:W-:Y:S01]  /*62a0*/  ISETP.NE.U32.AND P0, PT, R0, 0x1, PT ;  /* 0x000000010000780c */ /* 0x000fe20003f05070 */
[----:B------:R-:W-:Y:S01]  /*62b0*/  @!UPT UIADD3 URZ, UPT, UPT, URZ, URZ, URZ ;  /* 0x000000fffffff290 */ /* 0x000fe2000fffe0ff */
[----:B------:R-:W-:Y:S11]  /*62c0*/  @!P5 BRA `(.L_x_111) ;  /* 0x00000000000cd947 */ /* 0x000ff60003800000 */
[----:B------:R-:W-:Y:S04]  /*62d0*/  SHF.L.U32 R3, R108, 0x1f, RZ ;  /* 0x0000001f6c037819 */ /* 0x000fe800000006ff */
[----:B------:R-:W1:Y:S02]  /*62e0*/  SYNCS.PHASECHK.TRANS64.TRYWAIT P1, [UR43+0x1b0], R3 ;  /* 0x0001b003ff0075a7 */ /* 0x000e64000802112b */
[----:B-1----:R-:W-:Y:S05]  /*62f0*/  @!P1 BRA `(.L_x_112) ;  /* 0x0000001c00989947 */ /* 0x002fea0003800000 */
.L_x_111:
[----:B------:R-:W-:Y:S05]  /*6300*/  BSYNC B0 ;  /* 0x0000000000007941 */ /* 0x000fea0003800000 */
.L_x_110:
[----:B------:R2:W1:Y:S01]  /*6310*/  @P0 LDS.128 R52, [R105+UR43+0x400] ;  /* 0x0004002b69340984 */ /* 0x0004620008000c00 */
[----:B------:R-:W-:Y:S01]  /*6320*/  UIADD3 UR4, UPT, UPT, UR43, 0x1b8, URZ ;  /* 0x000001b82b047890 */ /* 0x000fe2000fffe0ff */
[----:B------:R-:W-:Y:S02]  /*6330*/  LOP3.LUT R108, R108, 0x1, RZ, 0x3c, !PT ;  /* 0x000000016c6c7812 */ /* 0x000fe400078e3cff */
[----:B------:R2:W1:Y:S01]  /*6340*/  @P0 LDS.128 R56, [R104+0x10] ;  /* 0x0000100068380984 */ /* 0x0004620000000c00 */
[----:B------:R-:W-:Y:S01]  /*6350*/  UPRMT UR4, UR37, 0x654, UR4 ;  /* 0x0000065425047896 */ /* 0x000fe20008000004 */
[----:B------:R-:W-:Y:S01]  /*6360*/  @!PT LDS RZ, [RZ] ;  /* 0x00000000fffff984 */ /* 0x000fe20000000800 */
[----:B------:R-:W-:Y:S01]  /*6370*/  @!PT LDS RZ, [RZ] ;  /* 0x00000000fffff984 */ /* 0x000fe20000000800 */
[----:B------:R-:W-:Y:S01]  /*6380*/  @!PT LDS RZ, [RZ] ;  /* 0x00000000fffff984 */ /* 0x000fe20000000800 */
[----:B------:R-:W-:Y:S01]  /*6390*/  @!PT LDS RZ, [RZ] ;  /* 0x00000000fffff984 */ /* 0x000fe20000000800 */
[----:B------:R5:W-:Y:S06]  /*63a0*/  MEMBAR.ALL.CTA ;  /* 0x0000000000007992 */ /* 0x000bec0000008000 */
[----:B-----5:R-:W5:Y:S02]  /*63b0*/  FENCE.VIEW.ASYNC.S ;  /* 0x00000000000073c6 */ /* 0x020f640000000000 */
[----:B-----5:R-:W-:Y:S03]  /*63c0*/  SYNCS.ARRIVE.TRANS64.RED.A1T0 RZ, [UR4], RZ ;  /* 0x000000ffffff79a7 */ /* 0x020fe60008100404 */
.L_x_109:
[----:B------:R-:W-:Y:S05]  /*63d0*/  BSYNC B1 ;  /* 0x0000000000017941 */ /* 0x000fea0003800000 */
.L_x_108:
[----:B-1----:R-:W-:Y:S04]  /*63e0*/  SHF.R.U32.HI R3, RZ, 0x15, R32 ;  /* 0x00000015ff037819 */ /* 0x002fe80000011620 */
[----:B------:R-:W-:Y:S01]  /*63f0*/  LOP3.LUT P0, RZ, R3, 0x3, R106, 0x48, !PT ;  /* 0x0000000303ff7812 */ /* 0x000fe2000780486a */
[----:B------:R-:W-:Y:S01]  /*6400*/  @!UPT UIADD3 URZ, UPT, UPT, URZ, URZ, URZ ;  /* 0x000000fffffff290 */ /* 0x000fe2000fffe0ff */
[----:B----4-:R-:W-:Y:S11]  /*6410*/  @P4 BRA `(.L_x_113) ;  /* 0x0000000000084947 */ /* 0x010ff60003800000 */
[----:B------:R-:W1:Y:S02]  /*6420*/  SYNCS.PHASECHK.TRANS64.TRYWAIT P1, [R92+URZ+0x1f0], R7 ;  /* 0x0001f0075c0075a7 */ /* 0x000e6400080211ff */
[----:B-1----:R-:W-:Y:S05]  /*6430*/  @!P1 BRA `(.L_x_114) ;  /* 0x0000001c00609947 */ /* 0x002fea0003800000 */
.L_x_113:
[----:B------:R-:W-:Y:S05]  /*6440*/  @!P0 BRA `(.L_x_115) ;  /* 0x0000000000408947 */ /* 0x000fea0003800000 */
[----:B------:R-:W4:Y:S01]  /*6450*/  LDCU.64 UR8, c[0x4][0x70] ;  /* 0x01000e00ff0877ac */ /* 0x000f220008000a00 */
[----:B------:R-:W-:Y:S01]  /*6460*/  MOV R3, 0x0 ;  /* 0x0000000000037802 */ /* 0x000fe20000000f00 */
[----:B------:R-:W-:Y:S02]  /*6470*/  HFMA2 R12, -RZ, RZ, 0, 5.9604644775390625e-08 ;  /* 0x00000001ff0c7431 */ /* 0x000fe400000001ff */
[----:B------:R-:W-:Y:S02]  /*6480*/  IMAD.MOV.U32 R8, RZ, RZ, 0x192 ;  /* 0x00000192ff087424 */ /* 0x000fe400078e00ff */
[----:B------:R-:W-:Y:S01]  /*6490*/  IMAD.MOV.U32 R13, RZ, RZ, RZ ;  /* 0x000000ffff0d7224 */ /* 0x000fe200078e00ff */
[----:B------:R-:W1:Y:S01]  /*64a0*/  LDCU.64 UR6, c[0x4][0x78] ;  /* 0x01000f00ff0677ac */ /* 0x000e620008000a00 */
[----:B------:R-:W2:Y:S01]  /*64b0*/  LDC.64 R2, c[0x4][R3] ;  /* 0x0100000003027b82 */ /* 0x000ea20000000a00 */
[----:B------:R-:W5:Y:S01]  /*64c0*/  LDCU.64 UR4, c[0x4][0x10] ;  /* 0x01000200ff0477ac */ /* 0x000f620008000a00 */
[----:B----4-:R-:W-:Y:S01]  /*64d0*/  MOV R5, UR9 ;  /* 0x0000000900057c02 */ /* 0x010fe20008000f00 */
[----:B------:R-:W-:Y:S01]  /*64e0*/  IMAD.U32 R4, RZ, RZ, UR8 ;  /* 0x00000008ff047e24 */ /* 0x000fe2000f8e00ff */
[----:B-1----:R-:W-:Y:S01]  /*64f0*/  MOV R7, UR7 ;  /* 0x0000000700077c02 */ /* 0x002fe20008000f00 */
[----:B------:R-:W-:Y:S01]  /*6500*/  IMAD.U32 R6, RZ, RZ, UR6 ;  /* 0x00000006ff067e24 */ /* 0x000fe2000f8e00ff */
[----:B-----5:R-:W-:Y:S01]  /*6510*/  MOV R11, UR5 ;  /* 0x00000005000b7c02 */ /* 0x020fe20008000f00 */
[----:B------:R-:W-:Y:S02]  /*6520*/  IMAD.U32 R10, RZ, RZ, UR4 ;  /* 0x00000004ff0a7e24 */ /* 0x000fe4000f8e00ff */
[----:B------:R-:W-:Y:S07]  /*6530*/  LEPC R20, `(.L_x_115) ;  /* 0x000000001014794e */ /* 0x000fee0000000000 */
[----:B--23--:R-:W-:Y:S05]  /*6540*/  CALL.ABS.NOINC R2 ;  /* 0x0000000002007343 */ /* 0x00cfea0003c00000 */
.L_x_115:
[----:B------:R-:W-:Y:S01]  /*6550*/  LOP3.LUT P0, RZ, R103, 0x60, RZ, 0xc0, !PT ;  /* 0x0000006067ff7812 */ /* 0x000fe2000780c0ff */
[----:B------:R-:W-:Y:S05]  /*6560*/  WARPSYNC.ALL ;  /* 0x0000000000007948 */ /* 0x000fea0003800000 */
[----:B------:R-:W-:Y:S01]  /*6570*/  IMAD.SHL.U32 R78, R53, 0x100, RZ ;  /* 0x00000100354e7824 */ /* 0x000fe200078e00ff */
[----:B------:R-:W-:Y:S01]  /*6580*/  R2UR UR4, R32 ;  /* 0x00000000200472ca */ /* 0x000fe200000e0000 */
[----:B------:R-:W-:Y:S01]  /*6590*/  IMAD.SHL.U32 R72, R55, 0x100, RZ ;  /* 0x0000010037487824 */ /* 0x000fe200078e00ff */
[C---:B------:R-:W-:Y:S01]  /*65a0*/  SHF.L.U32 R50, R52.reuse, 0x10, RZ ;  /* 0x0000001034327819 */ /* 0x040fe200000006ff */
[----:B------:R-:W-:Y:S01]  /*65b0*/  IMAD.SHL.U32 R66, R57, 0x100, RZ ;  /* 0x0000010039427824 */ /* 0x000fe200078e00ff */
[C---:B------:R-:W-:Y:S01]  /*65c0*/  PRMT R49, R52.reuse, 0x8880, RZ ;  /* 0x0000888034317816 */ /* 0x040fe200000000ff */
[----:B------:R-:W-:Y:S01]  /*65d0*/  IMAD.SHL.U32 R60, R59, 0x100, RZ ;  /* 0x000001003b3c7824 */ /* 0x000fe200078e00ff */
[----:B------:R-:W-:Y:S01]  /*65e0*/  SHF.L.U32 R51, R52, 0x8, RZ ;  /* 0x0000000834337819 */ /* 0x000fe200000006ff */
[----:B------:R-:W-:Y:S01]  /*65f0*/  BSSY.RECONVERGENT B0, `(.L_x_116) ;  /* 0x00000a0000007945 */ /* 0x000fe20003800200 */
[----:B------:R-:W-:Y:S02]  /*6600*/  SHF.R.S32.HI R50, RZ, 0x18, R50 ;  /* 0x00000018ff327819 */ /* 0x000fe40000011432 */
[C---:B------:R-:W-:Y:S02]  /*6610*/  PRMT R80, R53.reuse, 0x8880, RZ ;  /* 0x0000888035507816 */ /* 0x040fe400000000ff */
[----:B------:R-:W-:Y:S01]  /*6620*/  SHF.R.S32.HI R51, RZ, 0x18, R51 ;  /* 0x00000018ff337819 */ /* 0x000fe20000011433 */
[----:B-1----:R-:W-:Y:S01]  /*6630*/  LDTM.16dp32bit_t0_t15.x32 R4, tmem[UR4] ;  /* 0x00000004000479ee */ /* 0x002fe20008a80000 */
[----:B------:R-:W3:Y:S01]  /*6640*/  LDTM.16dp32bit_t16_t31.x32 R4, tmem[UR4+0x20] ;  /* 0x00002004000479ee */ /* 0x000ee20008aa0000 */
[----:B------:R-:W-:Y:S01]  /*6650*/  NOP ;  /* 0x0000000000007918 */ /* 0x000fe20000000000 */
[----:B------:R-:W-:Y:S02]  /*6660*/  R2UR UR5, R92 ;  /* 0x000000005c0572ca */ /* 0x000fe400000e0000 */
[----:B------:R-:W-:Y:S02]  /*6670*/  SHF.R.S32.HI R52, RZ, 0x18, R52 ;  /* 0x00000018ff347819 */ /* 0x000fe40000011434 */
[----:B------:R-:W-:Y:S02]  /*6680*/  SHF.L.U32 R79, R53, 0x10, RZ ;  /* 0x00000010354f7819 */ /* 0x000fe400000006ff */
[C---:B------:R-:W-:Y:S02]  /*6690*/  PRMT R77, R54.reuse, 0x8880, RZ ;  /* 0x00008880364d7816 */ /* 0x040fe400000000ff */
[----:B------:R-:W-:Y:S02]  /*66a0*/  SHF.R.S32.HI R53, RZ, 0x18, R53 ;  /* 0x00000018ff357819 */ /* 0x000fe40000011435 */
[----:B------:R-:W-:Y:S02]  /*66b0*/  SHF.L.U32 R76, R54, 0x10, RZ ;  /* 0x00000010364c7819 */ /* 0x000fe400000006ff */
[C---:B------:R-:W-:Y:S01]  /*66c0*/  PRMT R74, R55.reuse, 0x8880, RZ ;  /* 0x00008880374a7816 */ /* 0x040fe200000000ff */
[----:B------:R-:W-:Y:S01]  /*66d0*/  UIADD3 UR5, UPT, UPT, UR5, 0x210, URZ ;  /* 0x0000021005057890 */ /* 0x000fe2000fffe0ff */
[----:B------:R-:W-:Y:S02]  /*66e0*/  SHF.L.U32 R73, R55, 0x10, RZ ;  /* 0x0000001037497819 */ /* 0x000fe400000006ff */
[C---:B------:R-:W-:Y:S01]  /*66f0*/  PRMT R71, R56.reuse, 0x8880, RZ ;  /* 0x0000888038477816 */ /* 0x040fe200000000ff */
[----:B------:R-:W-:Y:S01]  /*6700*/  UPRMT UR5, UR37, 0x654, UR5 ;  /* 0x0000065425057896 */ /* 0x000fe20008000005 */
[----:B------:R-:W-:Y:S02]  /*6710*/  SHF.R.S32.HI R55, RZ, 0x18, R55 ;  /* 0x00000018ff377819 */ /* 0x000fe40000011437 */
[----:B------:R-:W-:Y:S01]  /*6720*/  SHF.L.U32 R70, R56, 0x10, RZ ;  /* 0x0000001038467819 */ /* 0x000fe200000006ff */
[----:B---3--:R-:W-:Y:S01]  /*6730*/  IMAD R4, R47, R4, RZ ;  /* 0x000000042f047224 */ /* 0x008fe200078e02ff */
[----:B------:R-:W-:Y:S01]  /*6740*/  PRMT R68, R57, 0x8880, RZ ;  /* 0x0000888039447816 */ /* 0x000fe200000000ff */
[----:B------:R-:W-:Y:S01]  /*6750*/  IMAD R5, R47, R5, RZ ;  /* 0x000000052f057224 */ /* 0x000fe200078e02ff */
[----:B------:R-:W-:Y:S01]  /*6760*/  SHF.L.U32 R67, R57, 0x10, RZ ;  /* 0x0000001039437819 */ /* 0x000fe200000006ff */
[----:B------:R-:W-:Y:S01]  /*6770*/  IMAD R6, R47, R6, RZ ;  /* 0x000000062f067224 */ /* 0x000fe200078e02ff */
[----:B------:R-:W-:Y:S01]  /*6780*/  SYNCS.ARRIVE.TRANS64.RED.A1T0 RZ, [UR5], RZ ;  /* 0x000000ffffff79a7 */ /* 0x000fe20008100405 */
[----:B------:R-:W-:Y:S01]  /*6790*/  IMAD R4, R49, R48, R4 ;  /* 0x0000003031047224 */ /* 0x000fe200078e0204 */
[----:B------:R-:W-:Y:S01]  /*67a0*/  MOV R49, R80 ;  /* 0x0000005000317202 */ /* 0x000fe20000000f00 */
[----:B------:R-:W-:Y:S01]  /*67b0*/  IMAD R7, R47, R7, RZ ;  /* 0x000000072f077224 */ /* 0x000fe200078e02ff */
[----:B------:R-:W-:Y:S01]  /*67c0*/  PRMT R65, R58, 0x8880, RZ ;  /* 0x000088803a417816 */ /* 0x000fe200000000ff */
[-C--:B------:R-:W-:Y:S01]  /*67d0*/  IMAD R5, R50, R48.reuse, R5 ;  /* 0x0000003032057224 */ /* 0x080fe200078e0205 */
[----:B------:R-:W-:Y:S01]  /*67e0*/  SHF.R.S32.HI R50, RZ, 0x18, R79 ;  /* 0x00000018ff327819 */ /* 0x000fe2000001144f */
[----:B------:R-:W-:Y:S01]  /*67f0*/  IMAD R6, R51, R48, R6 ;  /* 0x0000003033067224 */ /* 0x000fe200078e0206 */
[----:B------:R-:W-:Y:S01]  /*6800*/  SHF.R.S32.HI R51, RZ, 0x18, R78 ;  /* 0x00000018ff337819 */ /* 0x000fe2000001144e */
[C---:B------:R-:W-:Y:S01]  /*6810*/  IMAD R8, R47.reuse, R8, RZ ;  /* 0x000000082f087224 */ /* 0x040fe200078e02ff */
[----:B------:R-:W-:Y:S01]  /*6820*/  SHF.R.S32.HI R57, RZ, 0x18, R57 ;  /* 0x00000018ff397819 */ /* 0x000fe20000011439 */
[----:B------:R-:W-:Y:S01]  /*6830*/  IMAD R7, R52, R48, R7 ;  /* 0x0000003034077224 */ /* 0x000fe200078e0207 */
[----:B------:R-:W-:Y:S01]  /*6840*/  SHF.L.U32 R64, R58, 0x10, RZ ;  /* 0x000000103a407819 */ /* 0x000fe200000006ff */
[----:B------:R-:W-:Y:S01]  /*6850*/  IMAD R9, R47, R9, RZ ;  /* 0x000000092f097224 */ /* 0x000fe200078e02ff */
[----:B------:R-:W-:Y:S01]  /*6860*/  PRMT R62, R59, 0x8880, RZ ;  /* 0x000088803b3e7816 */ /* 0x000fe200000000ff */
[----:B------:R-:W-:Y:S01]  /*6870*/  IMAD R10, R47, R10, RZ ;  /* 0x0000000a2f0a7224 */ /* 0x000fe200078e02ff */
[----:B------:R-:W-:Y:S01]  /*6880*/  I2IP.S8.S32.SAT R92, R7, R6, RZ ;  /* 0x00000006075c7239 */ /* 0x000fe200000014ff */
[----:B------:R-:W-:Y:S01]  /*6890*/  IMAD R8, R49, R48, R8 ;  /* 0x0000003031087224 */ /* 0x000fe200078e0208 */
[----:B------:R-:W-:Y:S01]  /*68a0*/  MOV R49, R77 ;  /* 0x0000004d00317202 */ /* 0x000fe20000000f00 */
[----:B------:R-:W-:Y:S01]  /*68b0*/  IMAD R11, R47, R11, RZ ;  /* 0x0000000b2f0b7224 */ /* 0x000fe200078e02ff */
[----:B------:R-:W-:Y:S01]  /*68c0*/  I2IP.S8.S32.SAT R92, R5, R4, R92 ;  /* 0x00000004055c7239 */ /* 0x000fe2000000145c */
[-C--:B------:R-:W-:Y:S01]  /*68d0*/  IMAD R9, R50, R48.reuse, R9 ;  /* 0x0000003032097224 */ /* 0x080fe200078e0209 */
[----:B------:R-:W-:Y:S01]  /*68e0*/  SHF.R.S32.HI R50, RZ, 0x18, R76 ;  /* 0x00000018ff327819 */ /* 0x000fe2000001144c */
[----:B------:R-:W-:Y:S01]  /*68f0*/  IMAD R10, R51, R48, R10 ;  /* 0x00000030330a7224 */ /* 0x000fe200078e020a */
[----:B------:R-:W-:Y:S01]  /*6900*/  MOV R51, R74 ;  /* 0x0000004a00337202 */ /* 0x000fe20000000f00 */
[----:B------:R-:W-:Y:S01]  /*6910*/  IMAD R12, R47, R12, RZ ;  /* 0x0000000c2f0c7224 */ /* 0x000fe200078e02ff */
[----:B------:R-:W-:Y:S01]  /*6920*/  SHF.L.U32 R75, R54, 0x8, RZ ;  /* 0x00000008364b7819 */ /* 0x000fe200000006ff */
[-C--:B------:R-:W-:Y:S01]  /*6930*/  IMAD R11, R53, R48.reuse, R11 ;  /* 0x00000030350b7224 */ /* 0x080fe200078e020b */
[----:B------:R-:W-:Y:S01]  /*6940*/  SHF.R.S32.HI R54, RZ, 0x18, R54 ;  /* 0x00000018ff367819 */ /* 0x000fe20000011436 */
[----:B------:R-:W-:Y:S01]  /*6950*/  IMAD R13, R47, R13, RZ ;  /* 0x0000000d2f0d7224 */ /* 0x000fe200078e02ff */
[----:B------:R-:W-:Y:S01]  /*6960*/  SHF.R.S32.HI R53, RZ, 0x18, R72 ;  /* 0x00000018ff357819 */ /* 0x000fe20000011448 */
[----:B------:R-:W-:Y:S01]  /*6970*/  IMAD R12, R49, R48, R12 ;  /* 0x00000030310c7224 */ /* 0x000fe200078e020c */
[----:B------:R-:W-:Y:S01]  /*6980*/  SHF.R.S32.HI R49, RZ, 0x18, R75 ;  /* 0x00000018ff317819 */ /* 0x000fe2000001144b */
[----:B------:R-:W-:Y:S01]  /*6990*/  IMAD R14, R47, R14, RZ ;  /* 0x0000000e2f0e7224 */ /* 0x000fe200078e02ff */
[----:B------:R-:W-:Y:S01]  /*69a0*/  I2IP.S8.S32.SAT R93, R11, R10, RZ ;  /* 0x0000000a0b5d7239 */ /* 0x000fe200000014ff */
[----:B------:R-:W-:Y:S01]  /*69b0*/  IMAD R15, R47, R15, RZ ;  /* 0x0000000f2f0f7224 */ /* 0x000fe200078e02ff */
[----:B------:R-:W-:Y:S01]  /*69c0*/  SHF.L.U32 R61, R59, 0x10, RZ ;  /* 0x000000103b3d7819 */ /* 0x000fe200000006ff */
[----:B------:R-:W-:Y:S01]  /*69d0*/  IMAD R13, R50, R48, R13 ;  /* 0x00000030320d7224 */ /* 0x000fe200078e020d */
[----:B------:R-:W-:Y:S01]  /*69e0*/  I2IP.S8.S32.SAT R93, R9, R8, R93 ;  /* 0x00000008095d7239 */ /* 0x000fe2000000145d */
[----:B------:R-:W-:Y:S01]  /*69f0*/  IMAD R16, R47, R16, RZ ;  /* 0x000000102f107224 */ /* 0x000fe200078e02ff */
[----:B------:R-:W-:Y:S01]  /*6a00*/  SHF.R.S32.HI R50, RZ, 0x18, R73 ;  /* 0x00000018ff327819 */ /* 0x000fe20000011449 */
[-C--:B------:R-:W-:Y:S01]  /*6a10*/  IMAD R14, R49, R48.reuse, R14 ;  /* 0x00000030310e7224 */ /* 0x080fe200078e020e */
[----:B------:R-:W-:Y:S01]  /*6a20*/  SHF.R.S32.HI R59, RZ, 0x18, R59 ;  /* 0x00000018ff3b7819 */ /* 0x000fe2000001143b */
[C---:B------:R-:W-:Y:S01]  /*6a30*/  IMAD R17, R47.reuse, R17, RZ ;  /* 0x000000112f117224 */ /* 0x040fe200078e02ff */
[----:B------:R-:W-:Y:S01]  /*6a40*/  SHF.L.U32 R69, R56, 0x8, RZ ;  /* 0x0000000838457819 */ /* 0x000fe200000006ff */
[----:B------:R-:W-:Y:S01]  /*6a50*/  IMAD R15, R54, R48, R15 ;  /* 0x00000030360f7224 */ /* 0x000fe200078e020f */
[----:B------:R-:W-:Y:S01]  /*6a60*/  SHF.R.S32.HI R56, RZ, 0x18, R56 ;  /* 0x00000018ff387819 */ /* 0x000fe20000011438 */
[----:B------:R-:W-:Y:S01]  /*6a70*/  IMAD R18, R47, R18, RZ ;  /* 0x000000122f127224 */ /* 0x000fe200078e02ff */
[----:B------:R-:W-:Y:S01]  /*6a80*/  SHF.L.U32 R63, R58, 0x8, RZ ;  /* 0x000000083a3f7819 */ /* 0x000fe200000006ff */
[----:B------:R-:W-:Y:S01]  /*6a90*/  IMAD R16, R51, R48, R16 ;  /* 0x0000003033107224 */ /* 0x000fe200078e0210 */
[----:B------:R-:W-:Y:S01]  /*6aa0*/  I2IP.S8.S32.SAT R94, R15, R14, RZ ;  /* 0x0000000e0f5e7239 */ /* 0x000fe200000014ff */
[----:B------:R-:W-:Y:S01]  /*6ab0*/  IMAD R19, R47, R19, RZ ;  /* 0x000000132f137224 */ /* 0x000fe200078e02ff */
[----:B------:R-:W-:Y:S01]  /*6ac0*/  SHF.R.S32.HI R51, RZ, 0x18, R70 ;  /* 0x00000018ff337819 */ /* 0x000fe20000011446 */
[----:B------:R-:W-:Y:S01]  /*6ad0*/  IMAD R17, R50, R48, R17 ;  /* 0x0000003032117224 */ /* 0x000fe200078e0211 */
[----:B------:R-:W-:Y:S01]  /*6ae0*/  I2IP.S8.S32.SAT R94, R13, R12, R94 ;  /* 0x0000000c0d5e7239 */ /* 0x000fe2000000145e */
[----:B------:R-:W-:Y:S01]  /*6af0*/  IMAD R0, R47, R20, RZ ;  /* 0x000000142f007224 */ /* 0x000fe200078e02ff */
[----:B------:R-:W-:Y:S01]  /*6b00*/  SHF.R.S32.HI R50, RZ, 0x18, R69 ;  /* 0x00000018ff327819 */ /* 0x000fe20000011445 */
[-C--:B------:R-:W-:Y:S01]  /*6b10*/  IMAD R18, R53, R48.reuse, R18 ;  /* 0x0000003035127224 */ /* 0x080fe200078e0212 */
[----:B------:R-:W-:Y:S01]  /*6b20*/  SHF.R.S32.HI R58, RZ, 0x18, R58 ;  /* 0x00000018ff3a7819 */ /* 0x000fe2000001143a */
[----:B------:R-:W-:Y:S01]  /*6b30*/  IMAD.MOV.U32 R49, RZ, RZ, R71 ;  /* 0x000000ffff317224 */ /* 0x000fe200078e0047 */
[----:B------:R-:W-:Y:S01]  /*6b40*/  SHF.R.S32.HI R53, RZ, 0x18, R60 ;  /* 0x00000018ff357819 */ /* 0x000fe2000001143c */
[----:B------:R-:W-:Y:S02]  /*6b50*/  IMAD R2, R47, R21, RZ ;  /* 0x000000152f027224 */ /* 0x000fe400078e02ff */
[----:B------:R-:W-:Y:S02]  /*6b60*/  IMAD R19, R55, R48, R19 ;  /* 0x0000003037137224 */ /* 0x000fe400078e0213 */
[----:B------:R-:W-:Y:S02]  /*6b70*/  IMAD R3, R47, R22, RZ ;  /* 0x000000162f037224 */ /* 0x000fe400078e02ff */
[----:B------:R-:W-:Y:S01]  /*6b80*/  IMAD R0, R49, R48, R0 ;  /* 0x0000003031007224 */ /* 0x000fe200078e0200 */
[----:B------:R-:W-:Y:S01]  /*6b90*/  I2IP.S8.S32.SAT R95, R19, R18, RZ ;  /* 0x00000012135f7239 */ /* 0x000fe200000014ff */
[----:B------:R-:W-:Y:S01]  /*6ba0*/  IMAD R23, R47, R23, RZ ;  /* 0x000000172f177224 */ /* 0x000fe200078e02ff */
[----:B------:R-:W-:Y:S01]  /*6bb0*/  MOV R49, R68 ;  /* 0x0000004400317202 */ /* 0x000fe20000000f00 */
[----:B------:R-:W-:Y:S01]  /*6bc0*/  IMAD R2, R51, R48, R2 ;  /* 0x0000003033027224 */ /* 0x000fe200078e0202 */
[----:B------:R-:W-:Y:S01]  /*6bd0*/  I2IP.S8.S32.SAT R95, R17, R16, R95 ;  /* 0x00000010115f7239 */ /* 0x000fe2000000145f */
[C---:B------:R-:W-:Y:S01]  /*6be0*/  IMAD R20, R47.reuse, R24, RZ ;  /* 0x000000182f147224 */ /* 0x040fe200078e02ff */
[----:B------:R-:W-:Y:S01]  /*6bf0*/  SHF.R.S32.HI R51, RZ, 0x18, R66 ;  /* 0x00000018ff337819 */ /* 0x000fe20000011442 */
[-C--:B------:R-:W-:Y:S01]  /*6c00*/  IMAD R3, R50, R48.reuse, R3 ;  /* 0x0000003032037224 */ /* 0x080fe200078e0203 */
[----:B------:R-:W-:Y:S01]  /*6c10*/  SHF.R.S32.HI R50, RZ, 0x18, R67 ;  /* 0x00000018ff327819 */ /* 0x000fe20000011443 */
[C---:B------:R-:W-:Y:S01]  /*6c20*/  IMAD R21, R47.reuse, R25, RZ ;  /* 0x000000192f157224 */ /* 0x040fe200078e02ff */
[----:B------:R1:W-:Y:S01]  /*6c30*/  STS.128 [R105+UR43+0x1400], R92 ;  /* 0x0014005c69007988 */ /* 0x0003e20008000c2b */
[----:B------:R-:W-:Y:S02]  /*6c40*/  IMAD R23, R56, R48, R23 ;  /* 0x0000003038177224 */ /* 0x000fe400078e0217 */
[----:B------:R-:W-:Y:S02]  /*6c50*/  IMAD R22, R47, R26, RZ ;  /* 0x0000001a2f167224 */ /* 0x000fe400078e02ff */
[-C--:B------:R-:W-:Y:S01]  /*6c60*/  IMAD R20, R49, R48.reuse, R20 ;  /* 0x0000003031147224 */ /* 0x080fe200078e0214 */
[----:B------:R-:W-:Y:S01]  /*6c70*/  I2IP.S8.S32.SAT R115, R23, R3, RZ ;  /* 0x0000000317737239 */ /* 0x000fe200000014ff */
[C---:B------:R-:W-:Y:S01]  /*6c80*/  IMAD R27, R47.reuse, R27, RZ ;  /* 0x0000001b2f1b7224 */ /* 0x040fe200078e02ff */
[----:B------:R-:W-:Y:S01]  /*6c90*/  MOV R49, R65 ;  /* 0x0000004100317202 */ /* 0x000fe20000000f00 */
[----:B------:R-:W-:Y:S01]  /*6ca0*/  IMAD R21, R50, R48, R21 ;  /* 0x0000003032157224 */ /* 0x000fe200078e0215 */
[----:B------:R-:W-:Y:S01]  /*6cb0*/  I2IP.S8.S32.SAT R116, R2, R0, R115 ;  /* 0x0000000002747239 */ /* 0x000fe20000001473 */
[----:B------:R-:W-:Y:S01]  /*6cc0*/  IMAD R24, R47, R28, RZ ;  /* 0x0000001c2f187224 */ /* 0x000fe200078e02ff */
[----:B------:R-:W-:Y:S01]  /*6cd0*/  SHF.R.S32.HI R50, RZ, 0x18, R64 ;  /* 0x00000018ff327819 */ /* 0x000fe20000011440 */
[----:B------:R-:W-:Y:S01]  /*6ce0*/  IMAD R22, R51, R48, R22 ;  /* 0x0000003033167224 */ /* 0x000fe200078e0216 */
[----:B------:R-:W-:Y:S01]  /*6cf0*/  MOV R51, R62 ;  /* 0x0000003e00337202 */ /* 0x000fe20000000f00 */
[-C--:B------:R-:W-:Y:S02]  /*6d00*/  IMAD R27, R57, R48.reuse, R27 ;  /* 0x00000030391b7224 */ /* 0x080fe400078e021b */
[----:B------:R-:W-:Y:S02]  /*6d10*/  IMAD R25, R47, R29, RZ ;  /* 0x0000001d2f197224 */ /* 0x000fe400078e02ff */
[----:B------:R-:W-:Y:S01]  /*6d20*/  IMAD R24, R49, R48, R24 ;  /* 0x0000003031187224 */ /* 0x000fe200078e0218 */
[----:B------:R-:W-:Y:S01]  /*6d30*/  SHF.R.S32.HI R49, RZ, 0x18, R63 ;  /* 0x00000018ff317819 */ /* 0x000fe2000001143f */
[----:B------:R-:W-:Y:S01]  /*6d40*/  IMAD R26, R47, R30, RZ ;  /* 0x0000001e2f1a7224 */ /* 0x000fe200078e02ff */
[----:B------:R-:W-:Y:S01]  /*6d50*/  I2IP.S8.S32.SAT R117, R27, R22, RZ ;  /* 0x000000161b757239 */ /* 0x000fe200000014ff */
[C---:B------:R-:W-:Y:S02]  /*6d60*/  IMAD R31, R47.reuse, R31, RZ ;  /* 0x0000001f2f1f7224 */ /* 0x040fe400078e02ff */
[----:B------:R-:W-:Y:S01]  /*6d70*/  IMAD R25, R50, R48, R25 ;  /* 0x0000003032197224 */ /* 0x000fe200078e0219 */
[----:B------:R-:W-:Y:S01]  /*6d80*/  SHF.R.S32.HI R50, RZ, 0x18, R61 ;  /* 0x00000018ff327819 */ /* 0x000fe2000001143d */
[----:B------:R-:W-:Y:S01]  /*6d90*/  IMAD R28, R47, R32, RZ ;  /* 0x000000202f1c7224 */ /* 0x000fe200078e02ff */
[----:B------:R-:W-:Y:S01]  /*6da0*/  I2IP.S8.S32.SAT R117, R21, R20, R117 ;  /* 0x0000001415757239 */ /* 0x000fe20000001475 */
[-C--:B------:R-:W-:Y:S02]  /*6db0*/  IMAD R26, R49, R48.reuse, R26 ;  /* 0x00000030311a7224 */ /* 0x080fe400078e021a */
[----:B------:R-:W-:Y:S02]  /*6dc0*/  IMAD R29, R47, R33, RZ ;  /* 0x000000212f1d7224 */ /* 0x000fe400078e02ff */
[-C--:B------:R-:W-:Y:S02]  /*6dd0*/  IMAD R31, R58, R48.reuse, R31 ;  /* 0x000000303a1f7224 */ /* 0x080fe400078e021f */
[----:B------:R-:W-:Y:S02]  /*6de0*/  IMAD R28, R51, R48, R28 ;  /* 0x00000030331c7224 */ /* 0x000fe400078e021c */
[----:B------:R-:W-:Y:S01]  /*6df0*/  IMAD R30, R47, R34, RZ ;  /* 0x000000222f1e7224 */ /* 0x000fe200078e02ff */
[----:B------:R-:W-:Y:S01]  /*6e00*/  I2IP.S8.S32.SAT R114, R31, R26, RZ ;  /* 0x0000001a1f727239 */ /* 0x000fe200000014ff */
[----:B------:R-:W-:Y:S02]  /*6e10*/  IMAD R29, R50, R48, R29 ;  /* 0x00000030321d7224 */ /* 0x000fe400078e021d */
[----:B------:R-:W-:Y:S01]  /*6e20*/  IMAD R35, R47, R35, RZ ;  /* 0x000000232f237224 */ /* 0x000fe200078e02ff */
[----:B------:R-:W-:Y:S01]  /*6e30*/  I2IP.S8.S32.SAT R118, R25, R24, R114 ;  /* 0x0000001819767239 */ /* 0x000fe20000001472 */
[-C--:B------:R-:W-:Y:S01]  /*6e40*/  IMAD R30, R53, R48.reuse, R30 ;  /* 0x00000030351e7224 */ /* 0x080fe200078e021e */
[----:B------:R-:W-:Y:S01]  /*6e50*/  IADD3 R114, PT, PT, R44, 0x1, RZ ;  /* 0x000000012c727810 */ /* 0x000fe20007ffe0ff */
[----:B------:R-:W-:Y:S05]  /*6e60*/  IMAD R35, R59, R48, R35 ;  /* 0x000000303b237224 */ /* 0x000fea00078e0223 */
[----:B------:R-:W-:Y:S04]  /*6e70*/  I2IP.S8.S32.SAT R120, R35, R30, RZ ;  /* 0x0000001e23787239 */ /* 0x000fe800000014ff */
[----:B------:R-:W-:Y:S05]  /*6e80*/  I2IP.S8.S32.SAT R119, R29, R28, R120 ;  /* 0x0000001c1d777239 */ /* 0x000fea0000001478 */
[----:B------:R1:W-:Y:S01]  /*6e90*/  STS.128 [R104+0x1010], R116 ;  /* 0x0010107468007388 */ /* 0x0003e20000000c00 */
[----:B------:R-:W-:Y:S01]  /*6ea0*/  @!PT LDS RZ, [RZ] ;  /* 0x00000000fffff984 */ /* 0x000fe20000000800 */
[----:B------:R-:W-:Y:S01]  /*6eb0*/  @!PT LDS RZ, [RZ] ;  /* 0x00000000fffff984 */ /* 0x000fe20000000800 */
[----:B------:R-:W-:Y:S01]  /*6ec0*/  @!PT LDS RZ, [RZ] ;  /* 0x00000000fffff984 */ /* 0x000fe20000000800 */
[----:B------:R-:W-:Y:S01]  /*6ed0*/  @!PT LDS RZ, [RZ] ;  /* 0x00000000fffff984 */ /* 0x000fe20000000800 */
[----:B------:R3:W-:Y:S07]  /*6ee0*/  MEMBAR.ALL.CTA ;  /* 0x0000000000007992 */ /* 0x0007ee0000008000 */
[----:B---3--:R-:W3:Y:S02]  /*6ef0*/  FENCE.VIEW.ASYNC.S ;  /* 0x00000000000073c6 */ /* 0x008ee40000000000 */
[----:B---3--:R-:W-:Y:S06]  /*6f00*/  BAR.SYNC.DEFER_BLOCKING 0x1, 0x80 ;  /* 0x0042000000007b1d */ /* 0x008fec0000010000 */
[----:B------:R-:W-:Y:S05]  /*6f10*/  @P0 BRA `(.L_x_117) ;  /* 0x0000000000340947 */ /* 0x000fea0003800000 */
[----:B------:R-:W-:Y:S01]  /*6f20*/  UIADD3 UR12, UPT, UPT, UR43, 0x1400, URZ ;  /* 0x000014002b0c7890 */ /* 0x000fe2000fffe0ff */
[----:B------:R-:W-:Y:S01]  /*6f30*/  R2UR UR9, R97 ;  /* 0x00000000610972ca */ /* 0x000fe200000e0000 */
[----:B------:R-:W-:Y:S01]  /*6f40*/  UIADD3 UR10, UP0, UPT, UR46, 0x680, URZ ;  /* 0x000006802e0a7890 */ /* 0x000fe2000ff1e0ff */
[----:B------:R-:W-:Y:S01]  /*6f50*/  R2UR UR8, R99 ;  /* 0x00000000630872ca */ /* 0x000fe200000e0000 */
[----:B------:R-:W-:Y:S02]  /*6f60*/  UMOV UR7, UR36 ;  /* 0x0000002400077c82 */ /* 0x000fe40008000000 */
[----:B------:R-:W-:Y:S01]  /*6f70*/  IMAD.U32 R111, RZ, RZ, UR12 ;  /* 0x0000000cff6f7e24 */ /* 0x000fe2000f8e00ff */
[----:B------:R-:W-:Y:S04]  /*6f80*/  UIADD3.X UR11, UPT, UPT, URZ, UR47, URZ, UP0, !UPT ;  /* 0x0000002fff0b7290 */ /* 0x000fe800087fe4ff */
[----:B------:R-:W-:Y:S03]  /*6f90*/  R2UR UR4, R111 ;  /* 0x000000006f0472ca */ /* 0x000fe600000e0000 */
[----:B------:R-:W-:Y:S02]  /*6fa0*/  USHF.L.U32 UR5, UR9, 0x6, URZ ;  /* 0x0000000609057899 */ /* 0x000fe400080006ff */
[----:B------:R-:W-:Y:S09]  /*6fb0*/  USHF.L.U32 UR6, UR8, 0x6, URZ ;  /* 0x0000000608067899 */ /* 0x000ff200080006ff */
[----:B------:R3:W-:Y:S01]  /*6fc0*/  UTMASTG.3D [UR4], [UR10] ;  /* 0x000000040a0073b5 */ /* 0x0007e20008010000 */
[----:B------:R0:W-:Y:S01]  /*6fd0*/  UTMACMDFLUSH ;  /* 0x00000000000079b7 */ /* 0x0001e20000000000 */
[----:B---3--:R-:W-:Y:S04]  /*6fe0*/  DEPBAR.LE SB0, 0x0 ;  /* 0x000080000000791a */ /* 0x008fe80000000000 */
.L_x_117:
[----:B------:R-:W-:Y:S05]  /*6ff0*/  BSYNC.RECONVERGENT B0 ;  /* 0x0000000000007941 */ /* 0x000fea0003800200 */
.L_x_116:
[----:B------:R-:W-:Y:S01]  /*7000*/  BAR.SYNC.DEFER_BLOCKING 0x1, 0x80 ;  /* 0x0042000000007b1d */ /* 0x000fe20000010000 */
[----:B------:R-:W-:Y:S01]  /*7010*/  ISETP.NE.AND P2, PT, R112, RZ, PT ;  /* 0x000000ff7000720c */ /* 0x000fe20003f45270 */
[----:B------:R-:W-:Y:S01]  /*7020*/  IMAD.IADD R97, R43, 0x1, R81 ;  /* 0x000000012b617824 */ /* 0x000fe200078e0251 */
[----:B------:R-:W-:Y:S01]  /*7030*/  ISETP.NE.AND P0, PT, R113, 0x2, PT ;  /* 0x000000027100780c */ /* 0x000fe20003f05270 */
[----:B------:R-:W-:Y:S01]  /*7040*/  IMAD.IADD R99, R45, 0x1, R96 ;  /* 0x000000012d637824 */ /* 0x000fe200078e0260 */
[----:B------:R-:W-:Y:S02]  /*7050*/  ISETP.NE.AND P1, PT, R114, 0x4, PT ;  /* 0x000000047200780c */ /* 0x000fe40003f25270 */
[----:B------:R-:W-:Y:S02]  /*7060*/  SEL R0, RZ, 0x1, P0 ;  /* 0x00000001ff007807 */ /* 0x000fe40000000000 */
[----:B------:R-:W-:Y:S02]  /*7070*/  SEL R3, RZ, 0x1, P1 ;  /* 0x00000001ff037807 */ /* 0x000fe40000800000 */
[----:B------:R-:W-:Y:S02]  /*7080*/  LOP3.LUT R109, R109, R0, RZ, 0x3c, !PT ;  /* 0x000000006d6d7212 */ /* 0x000fe400078e3cff */
[----:B------:R-:W-:Y:S02]  /*7090*/  LOP3.LUT R110, R110, R3, RZ, 0x3c, !PT ;  /* 0x000000036e6e7212 */ /* 0x000fe400078e3cff */
[----:B------:R-:W-:Y:S02]  /*70a0*/  @P2 R2UR UR36, R107 ;  /* 0x000000006b2422ca */ /* 0x000fe400000e0000 */
[----:B------:R-:W-:Y:S02]  /*70b0*/  SEL R113, R113, RZ, P0 ;  /* 0x000000ff71717207 */ /* 0x000fe40000000000 */
[----:B------:R-:W-:Y:S01]  /*70c0*/  SEL R44, R114, RZ, P1 ;  /* 0x000000ff722c7207 */ /* 0x000fe20000800000 */
[----:B------:R-:W-:Y:S10]  /*70d0*/  @P2 BRA `(.L_x_118) ;  /* 0xffffffe400682947 */ /* 0x000ff4000383ffff */
[----:B------:R-:W-:Y:S05]  /*70e0*/  EXIT ;  /* 0x000000000000794d */ /* 0x000fea0003800000 */
.L_x_20:
[----:B--2---:R2:W1:Y:S02]  /*70f0*/  SYNCS.PHASECHK.TRANS64.TRYWAIT P0, [R3+URZ+0x240], R2 ;  /* 0x00024002030075a7 */ /* 0x00446400080011ff */
[----:B-1----:R-:W-:Y:S05]  /*7100*/  @!P0 NANOSLEEP.SYNCS 0x989680 ;  /* 0x009896800000895d */ /* 0x002fea0003900000 */
[----:B------:R-:W1:Y:S02]  /*7110*/  @!P0 SYNCS.PHASECHK.TRANS64 P0, [R3+URZ+0x240], R2 ;  /* 0x00024002030085a7 */ /* 0x000e6400080010ff */
[----:B-1----:R-:W-:Y:S05]  /*7120*/  @!P0 BRA `(.L_x_20) ;  /* 0xfffffffc00f08947 */ /* 0x002fea000383ffff */
[----:B------:R-:W-:Y:S05]  /*7130*/  BRA `(.L_x_119) ;  /* 0xffffffa400d47947 */ /* 0x000fea000383ffff */
.L_x_23:
[----:B-1----:R-:W-:-:S07]  /*7140*/  MOV R2, UR33 ;  /* 0x0000002100027c02 */ /* 0x002fce0008000f00 */
.L_x_120:
[----:B-1----:R1:W2:Y:S02]  /*7150*/  SYNCS.PHASECHK.TRANS64.TRYWAIT P0, [R2+URZ+0xd8], R5 ;  /* 0x0000d805020075a7 */ /* 0x0022a400080011ff */
[----:B--2---:R-:W-:Y:S05]  /*7160*/  @!P0 NANOSLEEP.SYNCS 0x989680 ;  /* 0x009896800000895d */ /* 0x004fea0003900000 */
[----:B------:R-:W2:Y:S02]  /*7170*/  @!P0 SYNCS.PHASECHK.TRANS64 P0, [R2+URZ+0xd8], R5 ;  /* 0x0000d805020085a7 */ /* 0x000ea400080010ff */
[----:B--2---:R-:W-:Y:S05]  /*7180*/  @!P0 BRA `(.L_x_120) ;  /* 0xfffffffc00f08947 */ /* 0x004fea000383ffff */
[----:B------:R-:W-:Y:S05]  /*7190*/  BRA `(.L_x_22) ;  /* 0xffffffa800247947 */ /* 0x000fea000383ffff */
.L_x_29:
[----:B-1----:R-:W-:-:S07]  /*71a0*/  MOV R2, UR17 ;  /* 0x0000001100027c02 */ /* 0x002fce0008000f00 */
.L_x_121:
[----:B-1----:R1:W2:Y:S02]  /*71b0*/  SYNCS.PHASECHK.TRANS64.TRYWAIT P0, [R2+URZ+0xd8], R5 ;  /* 0x0000d805020075a7 */ /* 0x0022a400080011ff */
[----:B--2---:R-:W-:Y:S05]  /*71c0*/  @!P0 NANOSLEEP.SYNCS 0x989680 ;  /* 0x009896800000895d */ /* 0x004fea0003900000 */
[----:B------:R-:W2:Y:S02]  /*71d0*/  @!P0 SYNCS.PHASECHK.TRANS64 P0, [R2+URZ+0xd8], R5 ;  /* 0x0000d805020085a7 */ /* 0x000ea400080010ff */
[----:B--2---:R-:W-:Y:S05]  /*71e0*/  @!P0 BRA `(.L_x_121) ;  /* 0xfffffffc00f08947 */ /* 0x004fea000383ffff */
[----:B------:R-:W-:Y:S05]  /*71f0*/  BRA `(.L_x_28) ;  /* 0xffffffa800c87947 */ /* 0x000fea000383ffff */
.L_x_33:
[----:B-1----:R1:W2:Y:S02]  /*7200*/  SYNCS.PHASECHK.TRANS64.TRYWAIT P0, [R2+URZ+0x1d0], R3 ;  /* 0x0001d003020075a7 */ /* 0x0022a400080011ff */
[----:B--2---:R-:W-:Y:S05]  /*7210*/  @!P0 NANOSLEEP.SYNCS 0x989680 ;  /* 0x009896800000895d */ /* 0x004fea0003900000 */
[----:B------:R-:W2:Y:S02]  /*7220*/  @!P0 SYNCS.PHASECHK.TRANS64 P0, [R2+URZ+0x1d0], R3 ;  /* 0x0001d003020085a7 */ /* 0x000ea400080010ff */
[----:B--2---:R-:W-:Y:S05]  /*7230*/  @!P0 BRA `(.L_x_33) ;  /* 0xfffffffc00f08947 */ /* 0x004fea000383ffff */
[----:B------:R-:W-:Y:S05]  /*7240*/  BRA `(.L_x_122) ;  /* 0xffffffac00547947 */ /* 0x000fea000383ffff */
.L_x_37:
[----:B----4-:R-:W-:-:S07]  /*7250*/  MOV R0, UR5 ;  /* 0x0000000500007c02 */ /* 0x010fce0008000f00 */
.L_x_123:
[----:B-1----:R1:W2:Y:S02]  /*7260*/  SYNCS.PHASECHK.TRANS64.TRYWAIT P0, [R0+URZ], R3 ;  /* 0x00000003000075a7 */ /* 0x0022a400080011ff */
[----:B--2---:R-:W-:Y:S05]  /*7270*/  @!P0 NANOSLEEP.SYNCS 0x989680 ;  /* 0x009896800000895d */ /* 0x004fea0003900000 */
[----:B------:R-:W2:Y:S02]  /*7280*/  @!P0 SYNCS.PHASECHK.TRANS64 P0, [R0+URZ], R3 ;  /* 0x00000003000085a7 */ /* 0x000ea400080010ff */
[----:B--2---:R-:W-:Y:S05]  /*7290*/  @!P0 BRA `(.L_x_123) ;  /* 0xfffffffc00f08947 */ /* 0x004fea000383ffff */
[----:B------:R-:W-:Y:S05]  /*72a0*/  BRA `(.L_x_124) ;  /* 0xffffffb000c47947 */ /* 0x000fea000383ffff */
.L_x_38:
[----:B----4-:R-:W-:-:S07]  /*72b0*/  MOV R0, UR5 ;  /* 0x0000000500007c02 */ /* 0x010fce0008000f00 */
.L_x_125:
[----:B-1----:R1:W2:Y:S02]  /*72c0*/  SYNCS.PHASECHK.TRANS64.TRYWAIT P0, [R0+URZ], R3 ;  /* 0x00000003000075a7 */ /* 0x0022a400080011ff */
[----:B--2---:R-:W-:Y:S05]  /*72d0*/  @!P0 NANOSLEEP.SYNCS 0x989680 ;  /* 0x009896800000895d */ /* 0x004fea0003900000 */
[----:B------:R-:W2:Y:S02]  /*72e0*/  @!P0 SYNCS.PHASECHK.TRANS64 P0, [R0+URZ], R3 ;  /* 0x00000003000085a7 */ /* 0x000ea400080010ff */
[----:B--2---:R-:W-:Y:S05]  /*72f0*/  @!P0 BRA `(.L_x_125) ;  /* 0xfffffffc00f08947 */ /* 0x004fea000383ffff */
[----:B------:R-:W-:Y:S05]  /*7300*/  BRA `(.L_x_126) ;  /* 0xffffffb000d07947 */ /* 0x000fea000383ffff */
.L_x_39:
[----:B----4-:R-:W-:-:S07]  /*7310*/  MOV R0, UR5 ;  /* 0x0000000500007c02 */ /* 0x010fce0008000f00 */
.L_x_127:
[----:B-1----:R1:W2:Y:S02]  /*7320*/  SYNCS.PHASECHK.TRANS64.TRYWAIT P0, [R0+URZ], R3 ;  /* 0x00000003000075a7 */ /* 0x0022a400080011ff */
[----:B--2---:R-:W-:Y:S05]  /*7330*/  @!P0 NANOSLEEP.SYNCS 0x989680 ;  /* 0x009896800000895d */ /* 0x004fea0003900000 */
[----:B------:R-:W2:Y:S02]  /*7340*/  @!P0 SYNCS.PHASECHK.TRANS64 P0, [R0+URZ], R3 ;  /* 0x00000003000085a7 */ /* 0x000ea400080010ff */
[----:B--2---:R-:W-:Y:S05]  /*7350*/  @!P0 BRA `(.L_x_127) ;  /* 0xfffffffc00f08947 */ /* 0x004fea000383ffff */
[----:B------:R-:W-:Y:S05]  /*7360*/  BRA `(.L_x_128) ;  /* 0xffffffb000dc7947 */ /* 0x000fea000383ffff */
.L_x_40:
[----:B----4-:R-:W-:-:S07]  /*7370*/  MOV R0, UR5 ;  /* 0x0000000500007c02 */ /* 0x010fce0008000f00 */
.L_x_129:
[----:B-1----:R1:W2:Y:S02]  /*7380*/  SYNCS.PHASECHK.TRANS64.TRYWAIT P0, [R0+URZ], R3 ;  /* 0x00000003000075a7 */ /* 0x0022a400080011ff */
[----:B--2---:R-:W-:Y:S05]  /*7390*/  @!P0 NANOSLEEP.SYNCS 0x989680 ;  /* 0x009896800000895d */ /* 0x004fea0003900000 */
[----:B------:R-:W2:Y:S02]  /*73a0*/  @!P0 SYNCS.PHASECHK.TRANS64 P0, [R0+URZ], R3 ;  /* 0x00000003000085a7 */ /* 0x000ea400080010ff */
[----:B--2---:R-:W-:Y:S05]  /*73b0*/  @!P0 BRA `(.L_x_129) ;  /* 0xfffffffc00f08947 */ /* 0x004fea000383ffff */
[----:B------:R-:W-:Y:S05]  /*73c0*/  BRA `(.L_x_130) ;  /* 0xffffffb000e87947 */ /* 0x000fea000383ffff */
.L_x_41:
[----:B----4-:R-:W-:-:S07]  /*73d0*/  MOV R0, UR5 ;  /* 0x0000000500007c02 */ /* 0x010fce0008000f00 */
.L_x_131:
[----:B-1----:R1:W2:Y:S02]  /*73e0*/  SYNCS.PHASECHK.TRANS64.TRYWAIT P0, [R0+URZ], R3 ;  /* 0x00000003000075a7 */ /* 0x0022a400080011ff */
[----:B--2---:R-:W-:Y:S05]  /*73f0*/  @!P0 NANOSLEEP.SYNCS 0x989680 ;  /* 0x009896800000895d */ /* 0x004fea0003900000 */
[----:B------:R-:W2:Y:S02]  /*7400*/  @!P0 SYNCS.PHASECHK.TRANS64 P0, [R0+URZ], R3 ;  /* 0x00000003000085a7 */ /* 0x000ea400080010ff */
[----:B--2---:R-:W-:Y:S05]  /*7410*/  @!P0 BRA `(.L_x_131) ;  /* 0xfffffffc00f08947 */ /* 0x004fea000383ffff */
[----:B------:R-:W-:Y:S05]  /*7420*/  BRA `(.L_x_132) ;  /* 0xffffffb000f47947 */ /* 0x000fea000383ffff */
.L_x_42:
[----:B----4-:R-:W-:-:S07]  /*7430*/  MOV R0, UR5 ;  /* 0x0000000500007c02 */ /* 0x010fce0008000f00 */
.L_x_133:
[----:B-1----:R1:W2:Y:S02]  /*7440*/  SYNCS.PHASECHK.TRANS64.TRYWAIT P0, [R0+URZ], R3 ;  /* 0x00000003000075a7 */ /* 0x0022a400080011ff */
[----:B--2---:R-:W-:Y:S05]  /*7450*/  @!P0 NANOSLEEP.SYNCS 0x989680 ;  /* 0x009896800000895d */ /* 0x004fea0003900000 */
[----:B------:R-:W2:Y:S02]  /*7460*/  @!P0 SYNCS.PHASECHK.TRANS64 P0, [R0+URZ], R3 ;  /* 0x00000003000085a7 */ /* 0x000ea400080010ff */
[----:B--2---:R-:W-:Y:S05]  /*7470*/  @!P0 BRA `(.L_x_133) ;  /* 0xfffffffc00f08947 */ /* 0x004fea000383ffff */
[----:B------:R-:W-:Y:S05]  /*7480*/  BRA `(.L_x_134) ;  /* 0xffffffb400007947 */ /* 0x000fea000383ffff */
.L_x_43:
[----:B----4-:R-:W-:-:S07]  /*7490*/  MOV R0, UR5 ;  /* 0x0000000500007c02 */ /* 0x010fce0008000f00 */
.L_x_135:
[----:B-1----:R1:W2:Y:S02]  /*74a0*/  SYNCS.PHASECHK.TRANS64.TRYWAIT P0, [R0+URZ], R3 ;  /* 0x00000003000075a7 */ /* 0x0022a400080011ff */
[----:B--2---:R-:W-:Y:S05]  /*74b0*/  @!P0 NANOSLEEP.SYNCS 0x989680 ;  /* 0x009896800000895d */ /* 0x004fea0003900000 */
[----:B------:R-:W2:Y:S02]  /*74c0*/  @!P0 SYNCS.PHASECHK.TRANS64 P0, [R0+URZ], R3 ;  /* 0x00000003000085a7 */ /* 0x000ea400080010ff */
[----:B--2---:R-:W-:Y:S05]  /*74d0*/  @!P0 BRA `(.L_x_135) ;  /* 0xfffffffc00f08947 */ /* 0x004fea000383ffff */
[----:B------:R-:W-:Y:S05]  /*74e0*/  BRA `(.L_x_136) ;  /* 0xffffffb4000c7947 */ /* 0x000fea000383ffff */
.L_x_44:
[----:B----4-:R-:W-:-:S07]  /*74f0*/  MOV R0, UR5 ;  /* 0x0000000500007c02 */ /* 0x010fce0008000f00 */
.L_x_137:
[----:B-1----:R1:W2:Y:S02]  /*7500*/  SYNCS.PHASECHK.TRANS64.TRYWAIT P0, [R0+URZ], R3 ;  /* 0x00000003000075a7 */ /* 0x0022a400080011ff */
[----:B--2---:R-:W-:Y:S05]  /*7510*/  @!P0 NANOSLEEP.SYNCS 0x989680 ;  /* 0x009896800000895d */ /* 0x004fea0003900000 */
[----:B------:R-:W2:Y:S02]  /*7520*/  @!P0 SYNCS.PHASECHK.TRANS64 P0, [R0+URZ], R3 ;  /* 0x00000003000085a7 */ /* 0x000ea400080010ff */
[----:B--2---:R-:W-:Y:S05]  /*7530*/  @!P0 BRA `(.L_x_137) ;  /* 0xfffffffc00f08947 */ /* 0x004fea000383ffff */
[----:B------:R-:W-:Y:S05]  /*7540*/  BRA `(.L_x_138) ;  /* 0xffffffb400187947 */ /* 0x000fea000383ffff */
.L_x_45:
[----:B----4-:R-:W-:-:S07]  /*7550*/  MOV R0, UR5 ;  /* 0x0000000500007c02 */ /* 0x010fce0008000f00 */
.L_x_139:
[----:B-1----:R1:W2:Y:S02]  /*7560*/  SYNCS.PHASECHK.TRANS64.TRYWAIT P0, [R0+URZ], R3 ;  /* 0x00000003000075a7 */ /* 0x0022a400080011ff */
[----:B--2---:R-:W-:Y:S05]  /*7570*/  @!P0 NANOSLEEP.SYNCS 0x989680 ;  /* 0x009896800000895d */ /* 0x004fea0003900000 */
[----:B------:R-:W2:Y:S02]  /*7580*/  @!P0 SYNCS.PHASECHK.TRANS64 P0, [R0+URZ], R3 ;  /* 0x00000003000085a7 */ /* 0x000ea400080010ff */
[----:B--2---:R-:W-:Y:S05]  /*7590*/  @!P0 BRA `(.L_x_139) ;  /* 0xfffffffc00f08947 */ /* 0x004fea000383ffff */
[----:B------:R-:W-:Y:S05]  /*75a0*/  BRA `(.L_x_140) ;  /* 0xffffffb400247947 */ /* 0x000fea000383ffff */
.L_x_46:
[----:B----4-:R-:W-:-:S07]  /*75b0*/  MOV R0, UR5 ;  /* 0x0000000500007c02 */ /* 0x010fce0008000f00 */
.L_x_141:
[----:B-1----:R1:W2:Y:S02]  /*75c0*/  SYNCS.PHASECHK.TRANS64.TRYWAIT P0, [R0+URZ], R3 ;  /* 0x00000003000075a7 */ /* 0x0022a400080011ff */
[----:B--2---:R-:W-:Y:S05]  /*75d0*/  @!P0 NANOSLEEP.SYNCS 0x989680 ;  /* 0x009896800000895d */ /* 0x004fea0003900000 */
[----:B------:R-:W2:Y:S02]  /*75e0*/  @!P0 SYNCS.PHASECHK.TRANS64 P0, [R0+URZ], R3 ;  /* 0x00000003000085a7 */ /* 0x000ea400080010ff */
[----:B--2---:R-:W-:Y:S05]  /*75f0*/  @!P0 BRA `(.L_x_141) ;  /* 0xfffffffc00f08947 */ /* 0x004fea000383ffff */
[----:B------:R-:W-:Y:S05]  /*7600*/  BRA `(.L_x_142) ;  /* 0xffffffb400307947 */ /* 0x000fea000383ffff */
.L_x_47:
[----:B----4-:R-:W-:-:S07]  /*7610*/  MOV R0, UR5 ;  /* 0x0000000500007c02 */ /* 0x010fce0008000f00 */
.L_x_143:
[----:B-1----:R1:W2:Y:S02]  /*7620*/  SYNCS.PHASECHK.TRANS64.TRYWAIT P0, [R0+URZ], R3 ;  /* 0x00000003000075a7 */ /* 0x0022a400080011ff */
[----:B--2---:R-:W-:Y:S05]  /*7630*/  @!P0 NANOSLEEP.SYNCS 0x989680 ;  /* 0x009896800000895d */ /* 0x004fea0003900000 */
[----:B------:R-:W2:Y:S02]  /*7640*/  @!P0 SYNCS.PHASECHK.TRANS64 P0, [R0+URZ], R3 ;  /* 0x00000003000085a7 */ /* 0x000ea400080010ff */
[----:B--2---:R-:W-:Y:S05]  /*7650*/  @!P0 BRA `(.L_x_143) ;  /* 0xfffffffc00f08947 */ /* 0x004fea000383ffff */
[----:B------:R-:W-:Y:S05]  /*7660*/  BRA `(.L_x_144) ;  /* 0xffffffb4003c7947 */ /* 0x000fea000383ffff */
.L_x_48:
[----:B----4-:R-:W-:-:S07]  /*7670*/  MOV R0, UR5 ;  /* 0x0000000500007c02 */ /* 0x010fce0008000f00 */
.L_x_145:
[----:B-1----:R1:W2:Y:S02]  /*7680*/  SYNCS.PHASECHK.TRANS64.TRYWAIT P0, [R0+URZ], R3 ;  /* 0x00000003000075a7 */ /* 0x0022a400080011ff */
[----:B--2---:R-:W-:Y:S05]  /*7690*/  @!P0 NANOSLEEP.SYNCS 0x989680 ;  /* 0x009896800000895d */ /* 0x004fea0003900000 */
[----:B------:R-:W2:Y:S02]  /*76a0*/  @!P0 SYNCS.PHASECHK.TRANS64 P0, [R0+URZ], R3 ;  /* 0x00000003000085a7 */ /* 0x000ea400080010ff */
[----:B--2---:R-:W-:Y:S05]  /*76b0*/  @!P0 BRA `(.L_x_145) ;  /* 0xfffffffc00f08947 */ /* 0x004fea000383ffff */
[----:B------:R-:W-:Y:S05]  /*76c0*/  BRA `(.L_x_146) ;  /* 0xffffffb400487947 */ /* 0x000fea000383ffff */
.L_x_49:
[----:B----4-:R-:W-:-:S07]  /*76d0*/  MOV R0, UR5 ;  /* 0x0000000500007c02 */ /* 0x010fce0008000f00 */
.L_x_147:
[----:B-1----:R1:W2:Y:S02]  /*76e0*/  SYNCS.PHASECHK.TRANS64.TRYWAIT P0, [R0+URZ], R3 ;  /* 0x00000003000075a7 */ /* 0x0022a400080011ff */
[----:B--2---:R-:W-:Y:S05]  /*76f0*/  @!P0 NANOSLEEP.SYNCS 0x989680 ;  /* 0x009896800000895d */ /* 0x004fea0003900000 */
[----:B------:R-:W2:Y:S02]  /*7700*/  @!P0 SYNCS.PHASECHK.TRANS64 P0, [R0+URZ], R3 ;  /* 0x00000003000085a7 */ /* 0x000ea400080010ff */
[----:B--2---:R-:W-:Y:S05]  /*7710*/  @!P0 BRA `(.L_x_147) ;  /* 0xfffffffc00f08947 */ /* 0x004fea000383ffff */
[----:B------:R-:W-:Y:S05]  /*7720*/  BRA `(.L_x_148) ;  /* 0xffffffb400547947 */ /* 0x000fea000383ffff */
.L_x_50:
[----:B----4-:R-:W-:-:S07]  /*7730*/  MOV R0, UR5 ;  /* 0x0000000500007c02 */ /* 0x010fce0008000f00 */
.L_x_149:
[----:B-1----:R1:W2:Y:S02]  /*7740*/  SYNCS.PHASECHK.TRANS64.TRYWAIT P0, [R0+URZ], R3 ;  /* 0x00000003000075a7 */ /* 0x0022a400080011ff */
[----:B--2---:R-:W-:Y:S05]  /*7750*/  @!P0 NANOSLEEP.SYNCS 0x989680 ;  /* 0x009896800000895d */ /* 0x004fea0003900000 */
[----:B------:R-:W2:Y:S02]  /*7760*/  @!P0 SYNCS.PHASECHK.TRANS64 P0, [R0+URZ], R3 ;  /* 0x00000003000085a7 */ /* 0x000ea400080010ff */
[----:B--2---:R-:W-:Y:S05]  /*7770*/  @!P0 BRA `(.L_x_149) ;  /* 0xfffffffc00f08947 */ /* 0x004fea000383ffff */
[----:B------:R-:W-:Y:S05]  /*7780*/  BRA `(.L_x_150) ;  /* 0xffffffb400607947 */ /* 0x000fea000383ffff */
.L_x_51:
[----:B----4-:R-:W-:-:S07]  /*7790*/  MOV R0, UR5 ;  /* 0x0000000500007c02 */ /* 0x010fce0008000f00 */
.L_x_151:
[----:B-1----:R1:W2:Y:S02]  /*77a0*/  SYNCS.PHASECHK.TRANS64.TRYWAIT P0, [R0+URZ], R3 ;  /* 0x00000003000075a7 */ /* 0x0022a400080011ff */
[----:B--2---:R-:W-:Y:S05]  /*77b0*/  @!P0 NANOSLEEP.SYNCS 0x989680 ;  /* 0x009896800000895d */ /* 0x004fea0003900000 */
[----:B------:R-:W2:Y:S02]  /*77c0*/  @!P0 SYNCS.PHASECHK.TRANS64 P0, [R0+URZ], R3 ;  /* 0x00000003000085a7 */ /* 0x000ea400080010ff */
[----:B--2---:R-:W-:Y:S05]  /*77d0*/  @!P0 BRA `(.L_x_151) ;  /* 0xfffffffc00f08947 */ /* 0x004fea000383ffff */
[----:B------:R-:W-:Y:S05]  /*77e0*/  BRA `(.L_x_152) ;  /* 0xffffffb4006c7947 */ /* 0x000fea000383ffff */
.L_x_52:
[----:B----4-:R-:W-:-:S07]  /*77f0*/  MOV R0, UR5 ;  /* 0x0000000500007c02 */ /* 0x010fce0008000f00 */
.L_x_153:
[----:B-1----:R1:W2:Y:S02]  /*7800*/  SYNCS.PHASECHK.TRANS64.TRYWAIT P0, [R0+URZ], R3 ;  /* 0x00000003000075a7 */ /* 0x0022a400080011ff */
[----:B--2---:R-:W-:Y:S05]  /*7810*/  @!P0 NANOSLEEP.SYNCS 0x989680 ;  /* 0x009896800000895d */ /* 0x004fea0003900000 */
[----:B------:R-:W2:Y:S02]  /*7820*/  @!P0 SYNCS.PHASECHK.TRANS64 P0, [R0+URZ], R3 ;  /* 0x00000003000085a7 */ /* 0x000ea400080010ff */
[----:B--2---:R-:W-:Y:S05]  /*7830*/  @!P0 BRA `(.L_x_153) ;  /* 0xfffffffc00f08947 */ /* 0x004fea000383ffff */
[----:B------:R-:W-:Y:S05]  /*7840*/  BRA `(.L_x_154) ;  /* 0xffffffb400787947 */ /* 0x000fea000383ffff */
.L_x_53:
[----:B----4-:R-:W-:-:S07]  /*7850*/  MOV R0, UR5 ;  /* 0x0000000500007c02 */ /* 0x010fce0008000f00 */
.L_x_155:
[----:B-1----:R1:W2:Y:S02]  /*7860*/  SYNCS.PHASECHK.TRANS64.TRYWAIT P0, [R0+URZ], R3 ;  /* 0x00000003000075a7 */ /* 0x0022a400080011ff */
[----:B--2---:R-:W-:Y:S05]  /*7870*/  @!P0 NANOSLEEP.SYNCS 0x989680 ;  /* 0x009896800000895d */ /* 0x004fea0003900000 */
[----:B------:R-:W2:Y:S02]  /*7880*/  @!P0 SYNCS.PHASECHK.TRANS64 P0, [R0+URZ], R3 ;  /* 0x00000003000085a7 */ /* 0x000ea400080010ff */
[----:B--2---:R-:W-:Y:S05]  /*7890*/  @!P0 BRA `(.L_x_155) ;  /* 0xfffffffc00f08947 */ /* 0x004fea000383ffff */
[----:B------:R-:W-:Y:S05]  /*78a0*/  BRA `(.L_x_156) ;  /* 0xffffffb400847947 */ /* 0x000fea000383ffff */
.L_x_54:
[----:B----4-:R-:W-:-:S07]  /*78b0*/  MOV R0, UR5 ;  /* 0x0000000500007c02 */ /* 0x010fce0008000f00 */
.L_x_157:
[----:B-1----:R1:W2:Y:S02]  /*78c0*/  SYNCS.PHASECHK.TRANS64.TRYWAIT P0, [R0+URZ], R3 ;  /* 0x00000003000075a7 */ /* 0x0022a400080011ff */
[----:B--2---:R-:W-:Y:S05]  /*78d0*/  @!P0 NANOSLEEP.SYNCS 0x989680 ;  /* 0x009896800000895d */ /* 0x004fea0003900000 */
[----:B------:R-:W2:Y:S02]  /*78e0*/  @!P0 SYNCS.PHASECHK.TRANS64 P0, [R0+URZ], R3 ;  /* 0x00000003000085a7 */ /* 0x000ea400080010ff */
[----:B--2---:R-:W-:Y:S05]  /*78f0*/  @!P0 BRA `(.L_x_157) ;  /* 0xfffffffc00f08947 */ /* 0x004fea000383ffff */
[----:B------:R-:W-:Y:S05]  /*7900*/  BRA `(.L_x_158) ;  /* 0xffffffb400907947 */ /* 0x000fea000383ffff */
.L_x_55:
[----:B----4-:R-:W-:-:S07]  /*7910*/  MOV R0, UR5 ;  /* 0x0000000500007c02 */ /* 0x010fce0008000f00 */
.L_x_159:
[----:B-1----:R1:W2:Y:S02]  /*7920*/  SYNCS.PHASECHK.TRANS64.TRYWAIT P0, [R0+URZ], R3 ;  /* 0x00000003000075a7 */ /* 0x0022a400080011ff */
[----:B--2---:R-:W-:Y:S05]  /*7930*/  @!P0 NANOSLEEP.SYNCS 0x989680 ;  /* 0x009896800000895d */ /* 0x004fea0003900000 */
[----:B------:R-:W2:Y:S02]  /*7940*/  @!P0 SYNCS.PHASECHK.TRANS64 P0, [R0+URZ], R3 ;  /* 0x00000003000085a7 */ /* 0x000ea400080010ff */
[----:B--2---:R-:W-:Y:S05]  /*7950*/  @!P0 BRA `(.L_x_159) ;  /* 0xfffffffc00f08947 */ /* 0x004fea000383ffff */
[----:B------:R-:W-:Y:S05]  /*7960*/  BRA `(.L_x_160) ;  /* 0xffffffb4009c7947 */ /* 0x000fea000383ffff */
.L_x_56:
[----:B----4-:R-:W-:-:S07]  /*7970*/  MOV R0, UR5 ;  /* 0x0000000500007c02 */ /* 0x010fce0008000f00 */
.L_x_161:
[----:B-1----:R1:W2:Y:S02]  /*7980*/  SYNCS.PHASECHK.TRANS64.TRYWAIT P0, [R0+URZ], R3 ;  /* 0x00000003000075a7 */ /* 0x0022a400080011ff */
[----:B--2---:R-:W-:Y:S05]  /*7990*/  @!P0 NANOSLEEP.SYNCS 0x989680 ;  /* 0x009896800000895d */ /* 0x004fea0003900000 */
[----:B------:R-:W2:Y:S02]  /*79a0*/  @!P0 SYNCS.PHASECHK.TRANS64 P0, [R0+URZ], R3 ;  /* 0x00000003000085a7 */ /* 0x000ea400080010ff */
[----:B--2---:R-:W-:Y:S05]  /*79b0*/  @!P0 BRA `(.L_x_161) ;  /* 0xfffffffc00f08947 */ /* 0x004fea000383ffff */
[----:B------:R-:W-:Y:S05]  /*79c0*/  BRA `(.L_x_162) ;  /* 0xffffffb400a87947 */ /* 0x000fea000383ffff */
.L_x_57:
[----:B----4-:R-:W-:-:S07]  /*79d0*/  MOV R0, UR5 ;  /* 0x0000000500007c02 */ /* 0x010fce0008000f00 */
.L_x_163:
[----:B-1----:R1:W2:Y:S02]  /*79e0*/  SYNCS.PHASECHK.TRANS64.TRYWAIT P0, [R0+URZ], R3 ;  /* 0x00000003000075a7 */ /* 0x0022a400080011ff */
[----:B--2---:R-:W-:Y:S05]  /*79f0*/  @!P0 NANOSLEEP.SYNCS 0x989680 ;  /* 0x009896800000895d */ /* 0x004fea0003900000 */
[----:B------:R-:W2:Y:S02]  /*7a00*/  @!P0 SYNCS.PHASECHK.TRANS64 P0, [R0+URZ], R3 ;  /* 0x00000003000085a7 */ /* 0x000ea400080010ff */
[----:B--2---:R-:W-:Y:S05]  /*7a10*/  @!P0 BRA `(.L_x_163) ;  /* 0xfffffffc00f08947 */ /* 0x004fea000383ffff */
[----:B------:R-:W-:Y:S05]  /*7a20*/  BRA `(.L_x_164) ;  /* 0xffffffb400b47947 */ /* 0x000fea000383ffff */
.L_x_58:
[----:B----4-:R-:W-:-:S07]  /*7a30*/  MOV R0, UR5 ;  /* 0x0000000500007c02 */ /* 0x010fce0008000f00 */
.L_x_165:
[----:B-1----:R1:W2:Y:S02]  /*7a40*/  SYNCS.PHASECHK.TRANS64.TRYWAIT P0, [R0+URZ], R3 ;  /* 0x00000003000075a7 */ /* 0x0022a400080011ff */
[----:B--2---:R-:W-:Y:S05]  /*7a50*/  @!P0 NANOSLEEP.SYNCS 0x989680 ;  /* 0x009896800000895d */ /* 0x004fea0003900000 */
[----:B------:R-:W2:Y:S02]  /*7a60*/  @!P0 SYNCS.PHASECHK.TRANS64 P0, [R0+URZ], R3 ;  /* 0x00000003000085a7 */ /* 0x000ea400080010ff */
[----:B--2---:R-:W-:Y:S05]  /*7a70*/  @!P0 BRA `(.L_x_165) ;  /* 0xfffffffc00f08947 */ /* 0x004fea000383ffff */
[----:B------:R-:W-:Y:S05]  /*7a80*/  BRA `(.L_x_166) ;  /* 0xffffffb400c07947 */ /* 0x000fea000383ffff */
.L_x_59:
[----:B----4-:R-:W-:-:S07]  /*7a90*/  MOV R0, UR5 ;  /* 0x0000000500007c02 */ /* 0x010fce0008000f00 */
.L_x_167:
[----:B-1----:R1:W2:Y:S02]  /*7aa0*/  SYNCS.PHASECHK.TRANS64.TRYWAIT P0, [R0+URZ], R3 ;  /* 0x00000003000075a7 */ /* 0x0022a400080011ff */
[----:B--2---:R-:W-:Y:S05]  /*7ab0*/  @!P0 NANOSLEEP.SYNCS 0x989680 ;  /* 0x009896800000895d */ /* 0x004fea0003900000 */
[----:B------:R-:W2:Y:S02]  /*7ac0*/  @!P0 SYNCS.PHASECHK.TRANS64 P0, [R0+URZ], R3 ;  /* 0x00000003000085a7 */ /* 0x000ea400080010ff */
[----:B--2---:R-:W-:Y:S05]  /*7ad0*/  @!P0 BRA `(.L_x_167) ;  /* 0xfffffffc00f08947 */ /* 0x004fea000383ffff */
[----:B------:R-:W-:Y:S05]  /*7ae0*/  BRA `(.L_x_168) ;  /* 0xffffffb400cc7947 */ /* 0x000fea000383ffff */
.L_x_60:
[----:B----4-:R-:W-:-:S07]  /*7af0*/  MOV R0, UR5 ;  /* 0x0000000500007c02 */ /* 0x010fce0008000f00 */
.L_x_169:
[----:B-1----:R1:W2:Y:S02]  /*7b00*/  SYNCS.PHASECHK.TRANS64.TRYWAIT P0, [R0+URZ], R3 ;  /* 0x00000003000075a7 */ /* 0x0022a400080011ff */
[----:B--2---:R-:W-:Y:S05]  /*7b10*/  @!P0 NANOSLEEP.SYNCS 0x989680 ;  /* 0x009896800000895d */ /* 0x004fea0003900000 */
[----:B------:R-:W2:Y:S02]  /*7b20*/  @!P0 SYNCS.PHASECHK.TRANS64 P0, [R0+URZ], R3 ;  /* 0x00000003000085a7 */ /* 0x000ea400080010ff */
[----:B--2---:R-:W-:Y:S05]  /*7b30*/  @!P0 BRA `(.L_x_169) ;  /* 0xfffffffc00f08947 */ /* 0x004fea000383ffff */
[----:B------:R-:W-:Y:S05]  /*7b40*/  BRA `(.L_x_170) ;  /* 0xffffffb400d87947 */ /* 0x000fea000383ffff */
.L_x_61:
[----:B----4-:R-:W-:-:S07]  /*7b50*/  MOV R0, UR5 ;  /* 0x0000000500007c02 */ /* 0x010fce0008000f00 */
.L_x_171:
[----:B-1----:R1:W2:Y:S02]  /*7b60*/  SYNCS.PHASECHK.TRANS64.TRYWAIT P0, [R0+URZ], R3 ;  /* 0x00000003000075a7 */ /* 0x0022a400080011ff */
[----:B--2---:R-:W-:Y:S05]  /*7b70*/  @!P0 NANOSLEEP.SYNCS 0x989680 ;  /* 0x009896800000895d */ /* 0x004fea0003900000 */
[----:B------:R-:W2:Y:S02]  /*7b80*/  @!P0 SYNCS.PHASECHK.TRANS64 P0, [R0+URZ], R3 ;  /* 0x00000003000085a7 */ /* 0x000ea400080010ff */
[----:B--2---:R-:W-:Y:S05]  /*7b90*/  @!P0 BRA `(.L_x_171) ;  /* 0xfffffffc00f08947 */ /* 0x004fea000383ffff */
[----:B------:R-:W-:Y:S05]  /*7ba0*/  BRA `(.L_x_172) ;  /* 0xffffffb400e47947 */ /* 0x000fea000383ffff */
.L_x_62:
[----:B----4-:R-:W-:-:S07]  /*7bb0*/  MOV R0, UR5 ;  /* 0x0000000500007c02 */ /* 0x010fce0008000f00 */
.L_x_173:
[----:B-1----:R1:W2:Y:S02]  /*7bc0*/  SYNCS.PHASECHK.TRANS64.TRYWAIT P0, [R0+URZ], R3 ;  /* 0x00000003000075a7 */ /* 0x0022a400080011ff */
[----:B--2---:R-:W-:Y:S05]  /*7bd0*/  @!P0 NANOSLEEP.SYNCS 0x989680 ;  /* 0x009896800000895d */ /* 0x004fea0003900000 */
[----:B------:R-:W2:Y:S02]  /*7be0*/  @!P0 SYNCS.PHASECHK.TRANS64 P0, [R0+URZ], R3 ;  /* 0x00000003000085a7 */ /* 0x000ea400080010ff */
[----:B--2---:R-:W-:Y:S05]  /*7bf0*/  @!P0 BRA `(.L_x_173) ;  /* 0xfffffffc00f08947 */ /* 0x004fea000383ffff */
[----:B------:R-:W-:Y:S05]  /*7c00*/  BRA `(.L_x_174) ;  /* 0xffffffb400f07947 */ /* 0x000fea000383ffff */
.L_x_65:
[----:B-1----:R1:W2:Y:S02]  /*7c10*/  SYNCS.PHASECHK.TRANS64.TRYWAIT P0, [R0+URZ+0x230], R5 ;  /* 0x00023005000075a7 */ /* 0x0022a400080011ff */
[----:B--2---:R-:W-:Y:S05]  /*7c20*/  @!P0 NANOSLEEP.SYNCS 0x989680 ;  /* 0x009896800000895d */ /* 0x004fea0003900000 */
[----:B------:R-:W2:Y:S02]  /*7c30*/  @!P0 SYNCS.PHASECHK.TRANS64 P0, [R0+URZ+0x230], R5 ;  /* 0x00023005000085a7 */ /* 0x000ea400080010ff */
[----:B--2---:R-:W-:Y:S05]  /*7c40*/  @!P0 BRA `(.L_x_65) ;  /* 0xfffffffc00f08947 */ /* 0x004fea000383ffff */
[----:B------:R-:W-:Y:S05]  /*7c50*/  BRA `(.L_x_175) ;  /* 0xffffffb8004c7947 */ /* 0x000fea000383ffff */
.L_x_66:
[----:B------:R-:W-:-:S07]  /*7c60*/  MOV R0, UR5 ;  /* 0x0000000500007c02 */ /* 0x000fce0008000f00 */
.L_x_176:
[----:B-1----:R1:W2:Y:S02]  /*7c70*/  SYNCS.PHASECHK.TRANS64.TRYWAIT P0, [R0+URZ+0x1e0], R5 ;  /* 0x0001e005000075a7 */ /* 0x0022a400080011ff */
[----:B--2---:R-:W-:Y:S05]  /*7c80*/  @!P0 NANOSLEEP.SYNCS 0x989680 ;  /* 0x009896800000895d */ /* 0x004fea0003900000 */
[----:B------:R-:W2:Y:S02]  /*7c90*/  @!P0 SYNCS.PHASECHK.TRANS64 P0, [R0+URZ+0x1e0], R5 ;  /* 0x0001e005000085a7 */ /* 0x000ea400080010ff */
[----:B--2---:R-:W-:Y:S05]  /*7ca0*/  @!P0 BRA `(.L_x_176) ;  /* 0xfffffffc00f08947 */ /* 0x004fea000383ffff */
[----:B------:R-:W-:Y:S05]  /*7cb0*/  BRA `(.L_x_177) ;  /* 0xffffffb8005c7947 */ /* 0x000fea000383ffff */
.L_x_67:
[----:B-1----:R1:W2:Y:S02]  /*7cc0*/  SYNCS.PHASECHK.TRANS64.TRYWAIT P1, [R0+URZ+0x1d0], R5 ;  /* 0x0001d005000075a7 */ /* 0x0022a400080211ff */
[----:B--2---:R-:W-:Y:S05]  /*7cd0*/  @!P1 NANOSLEEP.SYNCS 0x989680 ;  /* 0x009896800000995d */ /* 0x004fea0003900000 */
[----:B------:R-:W2:Y:S02]  /*7ce0*/  @!P1 SYNCS.PHASECHK.TRANS64 P1, [R0+URZ+0x1d0], R5 ;  /* 0x0001d005000095a7 */ /* 0x000ea400080210ff */
[----:B--2---:R-:W-:Y:S05]  /*7cf0*/  @!P1 BRA `(.L_x_67) ;  /* 0xfffffffc00f09947 */ /* 0x004fea000383ffff */
[----:B------:R-:W-:Y:S05]  /*7d00*/  BRA `(.L_x_178) ;  /* 0xffffffb8008c7947 */ /* 0x000fea000383ffff */
.L_x_70:
[----:B------:R-:W-:-:S07]  /*7d10*/  MOV R0, UR5 ;  /* 0x0000000500007c02 */ /* 0x000fce0008000f00 */
.L_x_179:
[----:B-1----:R1:W2:Y:S02]  /*7d20*/  SYNCS.PHASECHK.TRANS64.TRYWAIT P0, [R0+URZ+0x1e0], R3 ;  /* 0x0001e003000075a7 */ /* 0x0022a400080011ff */
[----:B--2---:R-:W-:Y:S05]  /*7d30*/  @!P0 NANOSLEEP.SYNCS 0x989680 ;  /* 0x009896800000895d */ /* 0x004fea0003900000 */
[----:B------:R-:W2:Y:S02]  /*7d40*/  @!P0 SYNCS.PHASECHK.TRANS64 P0, [R0+URZ+0x1e0], R3 ;  /* 0x0001e003000085a7 */ /* 0x000ea400080010ff */
[----:B--2---:R-:W-:Y:S05]  /*7d50*/  @!P0 BRA `(.L_x_179) ;  /* 0xfffffffc00f08947 */ /* 0x004fea000383ffff */
[----:B------:R-:W-:Y:S05]  /*7d60*/  BRA `(.L_x_69) ;  /* 0xffffffb800e07947 */ /* 0x000fea000383ffff */
.L_x_77:
[----:B-1----:R1:W2:Y:S02]  /*7d70*/  SYNCS.PHASECHK.TRANS64.TRYWAIT P1, [R0+URZ+0x1d0], R5 ;  /* 0x0001d005000075a7 */ /* 0x0022a400080211ff */
[----:B--2---:R-:W-:Y:S05]  /*7d80*/  @!P1 NANOSLEEP.SYNCS 0x989680 ;  /* 0x009896800000995d */ /* 0x004fea0003900000 */
[----:B------:R-:W2:Y:S02]  /*7d90*/  @!P1 SYNCS.PHASECHK.TRANS64 P1, [R0+URZ+0x1d0], R5 ;  /* 0x0001d005000095a7 */ /* 0x000ea400080210ff */
[----:B--2---:R-:W-:Y:S05]  /*7da0*/  @!P1 BRA `(.L_x_77) ;  /* 0xfffffffc00f09947 */ /* 0x004fea000383ffff */
[----:B------:R-:W-:Y:S05]  /*7db0*/  BRA `(.L_x_180) ;  /* 0xffffffc000407947 */ /* 0x000fea000383ffff */
.L_x_78:
[----:B------:R-:W-:-:S07]  /*7dc0*/  MOV R3, UR8 ;  /* 0x0000000800037c02 */ /* 0x000fce0008000f00 */
.L_x_181:
[----:B-1----:R1:W2:Y:S02]  /*7dd0*/  SYNCS.PHASECHK.TRANS64.TRYWAIT P0, [R3+URZ+0x210], R0 ;  /* 0x00021000030075a7 */ /* 0x0022a400080011ff */
[----:B--2---:R-:W-:Y:S05]  /*7de0*/  @!P0 NANOSLEEP.SYNCS 0x989680 ;  /* 0x009896800000895d */ /* 0x004fea0003900000 */
[----:B------:R-:W2:Y:S02]  /*7df0*/  @!P0 SYNCS.PHASECHK.TRANS64 P0, [R3+URZ+0x210], R0 ;  /* 0x00021000030085a7 */ /* 0x000ea400080010ff */
[----:B--2---:R-:W-:Y:S05]  /*7e00*/  @!P0 BRA `(.L_x_181) ;  /* 0xfffffffc00f08947 */ /* 0x004fea000383ffff */
[----:B------:R-:W-:Y:S05]  /*7e10*/  BRA `(.L_x_182) ;  /* 0xffffffc000907947 */ /* 0x000fea000383ffff */
.L_x_81:
[----:B------:R-:W-:Y:S07]  /*7e20*/  MOV R0, UR7 ;  /* 0x0000000700007c02 */ /* 0x000fee0008000f00 */
.L_x_183:
[----:B-1----:R1:W2:Y:S02]  /*7e30*/  SYNCS.PHASECHK.TRANS64.TRYWAIT P0, [R0+URZ], R3 ;  /* 0x00000003000075a7 */ /* 0x0022a400080011ff */
[----:B--2---:R-:W-:Y:S05]  /*7e40*/  @!P0 NANOSLEEP.SYNCS 0x989680 ;  /* 0x009896800000895d */ /* 0x004fea0003900000 */
[----:B------:R-:W2:Y:S02]  /*7e50*/  @!P0 SYNCS.PHASECHK.TRANS64 P0, [R0+URZ], R3 ;  /* 0x00000003000085a7 */ /* 0x000ea400080010ff */
[----:B--2---:R-:W-:Y:S05]  /*7e60*/  @!P0 BRA `(.L_x_183) ;  /* 0xfffffffc00f08947 */ /* 0x004fea000383ffff */
[----:B------:R-:W-:Y:S05]  /*7e70*/  BRA `(.L_x_80) ;  /* 0xffffffc000ac7947 */ /* 0x000fea000383ffff */
.L_x_84:
[----:B------:R-:W-:-:S07]  /*7e80*/  MOV R0, UR5 ;  /* 0x0000000500007c02 */ /* 0x000fce0008000f00 */
.L_x_184:
[----:B--2---:R2:W3:Y:S02]  /*7e90*/  SYNCS.PHASECHK.TRANS64.TRYWAIT P0, [R0+URZ], R3 ;  /* 0x00000003000075a7 */ /* 0x0044e400080011ff */
[----:B---3--:R-:W-:Y:S05]  /*7ea0*/  @!P0 NANOSLEEP.SYNCS 0x989680 ;  /* 0x009896800000895d */ /* 0x008fea0003900000 */
[----:B------:R-:W3:Y:S02]  /*7eb0*/  @!P0 SYNCS.PHASECHK.TRANS64 P0, [R0+URZ], R3 ;  /* 0x00000003000085a7 */ /* 0x000ee400080010ff */
[----:B---3--:R-:W-:Y:S05]  /*7ec0*/  @!P0 BRA `(.L_x_184) ;  /* 0xfffffffc00f08947 */ /* 0x008fea000383ffff */
[----:B------:R-:W-:Y:S05]  /*7ed0*/  BRA `(.L_x_185) ;  /* 0xffffffc400607947 */ /* 0x000fea000383ffff */
.L_x_85:
[----:B------:R-:W-:-:S07]  /*7ee0*/  MOV R0, UR5 ;  /* 0x0000000500007c02 */ /* 0x000fce0008000f00 */
.L_x_186:
[----:B-1----:R1:W2:Y:S02]  /*7ef0*/  SYNCS.PHASECHK.TRANS64.TRYWAIT P0, [R0+URZ], R3 ;  /* 0x00000003000075a7 */ /* 0x0022a400080011ff */
[----:B--2---:R-:W-:Y:S05]  /*7f00*/  @!P0 NANOSLEEP.SYNCS 0x989680 ;  /* 0x009896800000895d */ /* 0x004fea0003900000 */
[----:B------:R-:W2:Y:S02]  /*7f10*/  @!P0 SYNCS.PHASECHK.TRANS64 P0, [R0+URZ], R3 ;  /* 0x00000003000085a7 */ /* 0x000ea400080010ff */
[----:B--2---:R-:W-:Y:S05]  /*7f20*/  @!P0 BRA `(.L_x_186) ;  /* 0xfffffffc00f08947 */ /* 0x004fea000383ffff */
[----:B------:R-:W-:Y:S05]  /*7f30*/  BRA `(.L_x_187) ;  /* 0xffffffc4006c7947 */ /* 0x000fea000383ffff */
.L_x_86:
[----:B------:R-:W-:-:S07]  /*7f40*/  MOV R0, UR5 ;  /* 0x0000000500007c02 */ /* 0x000fce0008000f00 */
.L_x_188:
[----:B-1----:R1:W2:Y:S02]  /*7f50*/  SYNCS.PHASECHK.TRANS64.TRYWAIT P0, [R0+URZ], R3 ;  /* 0x00000003000075a7 */ /* 0x0022a400080011ff */
[----:B--2---:R-:W-:Y:S05]  /*7f60*/  @!P0 NANOSLEEP.SYNCS 0x989680 ;  /* 0x009896800000895d */ /* 0x004fea0003900000 */
[----:B------:R-:W2:Y:S02]  /*7f70*/  @!P0 SYNCS.PHASECHK.TRANS64 P0, [R0+URZ], R3 ;  /* 0x00000003000085a7 */ /* 0x000ea400080010ff */
[----:B--2---:R-:W-:Y:S05]  /*7f80*/  @!P0 BRA `(.L_x_188) ;  /* 0xfffffffc00f08947 */ /* 0x004fea000383ffff */
[----:B------:R-:W-:Y:S05]  /*7f90*/  BRA `(.L_x_189) ;  /* 0xffffffc400787947 */ /* 0x000fea000383ffff */
.L_x_87:
[----:B------:R-:W-:-:S07]  /*7fa0*/  MOV R0, UR7 ;  /* 0x0000000700007c02 */ /* 0x000fce0008000f00 */
.L_x_190:
[----:B-1----:R1:W2:Y:S02]  /*7fb0*/  SYNCS.PHASECHK.TRANS64.TRYWAIT P0, [R0+URZ], R3 ;  /* 0x00000003000075a7 */ /* 0x0022a400080011ff */
[----:B--2---:R-:W-:Y:S05]  /*7fc0*/  @!P0 NANOSLEEP.SYNCS 0x989680 ;  /* 0x009896800000895d */ /* 0x004fea0003900000 */
[----:B------:R-:W2:Y:S02]  /*7fd0*/  @!P0 SYNCS.PHASECHK.TRANS64 P0, [R0+URZ], R3 ;  /* 0x00000003000085a7 */ /* 0x000ea400080010ff */
[----:B--2---:R-:W-:Y:S05]  /*7fe0*/  @!P0 BRA `(.L_x_190) ;  /* 0xfffffffc00f08947 */ /* 0x004fea000383ffff */
[----:B------:R-:W-:Y:S05]  /*7ff0*/  BRA `(.L_x_191) ;  /* 0xffffffc400847947 */ /* 0x000fea000383ffff */
.L_x_92:
[----:B---3--:R3:W1:Y:S02]  /*8000*/  SYNCS.PHASECHK.TRANS64.TRYWAIT P0, [R0+URZ+0x1d0], R3 ;  /* 0x0001d003000075a7 */ /* 0x00866400080011ff */
[----:B-1----:R-:W-:Y:S05]  /*8010*/  @!P0 NANOSLEEP.SYNCS 0x989680 ;  /* 0x009896800000895d */ /* 0x002fea0003900000 */
[----:B------:R-:W1:Y:S02]  /*8020*/  @!P0 SYNCS.PHASECHK.TRANS64 P0, [R0+URZ+0x1d0], R3 ;  /* 0x0001d003000085a7 */ /* 0x000e6400080010ff */
[----:B-1----:R-:W-:Y:S05]  /*8030*/  @!P0 BRA `(.L_x_92) ;  /* 0xfffffffc00f08947 */ /* 0x002fea000383ffff */
[----:B------:R-:W-:Y:S05]  /*8040*/  BRA `(.L_x_192) ;  /* 0xffffffc800807947 */ /* 0x000fea000383ffff */
.L_x_95:
[----:B------:R-:W-:Y:S07]  /*8050*/  MOV R0, UR6 ;  /* 0x0000000600007c02 */ /* 0x000fee0008000f00 */
.L_x_193:
[----:B-1----:R1:W3:Y:S02]  /*8060*/  SYNCS.PHASECHK.TRANS64.TRYWAIT P0, [R0+URZ+0x1c8], R3 ;  /* 0x0001c803000075a7 */ /* 0x0022e400080011ff */
[----:B---3--:R-:W-:Y:S05]  /*8070*/  @!P0 NANOSLEEP.SYNCS 0x989680 ;  /* 0x009896800000895d */ /* 0x008fea0003900000 */
[----:B------:R-:W3:Y:S02]  /*8080*/  @!P0 SYNCS.PHASECHK.TRANS64 P0, [R0+URZ+0x1c8], R3 ;  /* 0x0001c803000085a7 */ /* 0x000ee400080010ff */
[----:B---3--:R-:W-:Y:S05]  /*8090*/  @!P0 BRA `(.L_x_193) ;  /* 0xfffffffc00f08947 */ /* 0x008fea000383ffff */
[----:B------:R-:W-:Y:S05]  /*80a0*/  BRA `(.L_x_94) ;  /* 0xffffffcc006c7947 */ /* 0x000fea000383ffff */
.L_x_98:
[----:B------:R-:W-:Y:S07]  /*80b0*/  MOV R3, UR6 ;  /* 0x0000000600037c02 */ /* 0x000fee0008000f00 */
.L_x_194:
[----:B-1----:R1:W2:Y:S02]  /*80c0*/  SYNCS.PHASECHK.TRANS64.TRYWAIT P2, [R3+URZ+0x1b8], R26 ;  /* 0x0001b81a030075a7 */ /* 0x0022a400080411ff */
[----:B--2---:R-:W-:Y:S05]  /*80d0*/  @!P2 NANOSLEEP.SYNCS 0x989680 ;  /* 0x009896800000a95d */ /* 0x004fea0003900000 */
[----:B------:R-:W2:Y:S02]  /*80e0*/  @!P2 SYNCS.PHASECHK.TRANS64 P2, [R3+URZ+0x1b8], R26 ;  /* 0x0001b81a0300a5a7 */ /* 0x000ea400080410ff */
[----:B--2---:R-:W-:Y:S05]  /*80f0*/  @!P2 BRA `(.L_x_194) ;  /* 0xfffffffc00f0a947 */ /* 0x004fea000383ffff */
[----:B------:R-:W-:Y:S05]  /*8100*/  BRA `(.L_x_195) ;  /* 0xffffffd000007947 */ /* 0x000fea000383ffff */
.L_x_101:
[----:B--2---:R2:W1:Y:S02]  /*8110*/  SYNCS.PHASECHK.TRANS64.TRYWAIT P0, [R0+URZ+0x1d0], R3 ;  /* 0x0001d003000075a7 */ /* 0x00446400080011ff */
[----:B-1----:R-:W-:Y:S05]  /*8120*/  @!P0 NANOSLEEP.SYNCS 0x989680 ;  /* 0x009896800000895d */ /* 0x002fea0003900000 */
[----:B------:R-:W1:Y:S02]  /*8130*/  @!P0 SYNCS.PHASECHK.TRANS64 P0, [R0+URZ+0x1d0], R3 ;  /* 0x0001d003000085a7 */ /* 0x000e6400080010ff */
[----:B-1----:R-:W-:Y:S05]  /*8140*/  @!P0 BRA `(.L_x_101) ;  /* 0xfffffffc00f08947 */ /* 0x002fea000383ffff */
[----:B------:R-:W-:Y:S05]  /*8150*/  BRA `(.L_x_196) ;  /* 0xffffffd4005c7947 */ /* 0x000fea000383ffff */
.L_x_112:
[----:B-1----:R-:W-:Y:S04]  /*8160*/  MOV R0, UR43 ;  /* 0x0000002b00007c02 */ /* 0x002fe80008000f00 */
[----:B------:R1:W2:Y:S03]  /*8170*/  SYNCS.PHASECHK.TRANS64.TRYWAIT P1, [R0+URZ+0x1b0], R3 ;  /* 0x0001b003000075a7 */ /* 0x0002a600080211ff */
[----:B--2---:R-:W-:Y:S05]  /*8180*/  @!P1 NANOSLEEP.SYNCS 0x989680 ;  /* 0x009896800000995d */ /* 0x004fea0003900000 */
[----:B------:R-:W2:Y:S02]  /*8190*/  @!P1 SYNCS.PHASECHK.TRANS64 P1, [R0+URZ+0x1b0], R3 ;  /* 0x0001b003000095a7 */ /* 0x000ea400080210ff */
[----:B--2---:R-:W-:Y:S05]  /*81a0*/  @!P1 BRA `(.L_x_112) ;  /* 0xfffffffc00ec9947 */ /* 0x004fea000383ffff */
[----:B------:R-:W-:Y:S05]  /*81b0*/  BRA `(.L_x_111) ;  /* 0xffffffe000507947 */ /* 0x000fea000383ffff */
.L_x_114:
[----:B-1----:R1:W4:Y:S02]  /*81c0*/  SYNCS.PHASECHK.TRANS64.TRYWAIT P1, [R92+URZ+0x1f0], R7 ;  /* 0x0001f0075c0075a7 */ /* 0x00232400080211ff */
[----:B----4-:R-:W-:Y:S05]  /*81d0*/  @!P1 NANOSLEEP.SYNCS 0x989680 ;  /* 0x009896800000995d */ /* 0x010fea0003900000 */
[----:B------:R-:W4:Y:S02]  /*81e0*/  @!P1 SYNCS.PHASECHK.TRANS64 P1, [R92+URZ+0x1f0], R7 ;  /* 0x0001f0075c0095a7 */ /* 0x000f2400080210ff */
[----:B----4-:R-:W-:Y:S05]  /*81f0*/  @!P1 BRA `(.L_x_114) ;  /* 0xfffffffc00f09947 */ /* 0x010fea000383ffff */
[----:B------:R-:W-:Y:S05]  /*8200*/  BRA `(.L_x_113) ;  /* 0xffffffe0008c7947 */ /* 0x000fea000383ffff */
        .weak           $__internal_0_$__cuda_sm10x_tcgen05_guardrail_trap_col_being_dealloced_not_returned_by_alloc
        .type           $__internal_0_$__cuda_sm10x_tcgen05_guardrail_trap_col_being_dealloced_not_returned_by_alloc,@function
        .size           $__internal_0_$__cuda_sm10x_tcgen05_guardrail_trap_col_being_dealloced_not_returned_by_alloc,($__internal_1_$__cuda_sm10x_tcgen05_guardrail_trap_phase_invalid_during_alloc - $__internal_0_$__cuda_sm10x_tcgen05_guardrail_trap_col_being_dealloced_not_returned_by_alloc)
$__internal_0_$__cuda_sm10x_tcgen05_guardrail_trap_col_being_dealloced_not_returned_by_alloc:
[----:B------:R-:W-:Y:S05]  /*8210*/  BPT.TRAP 0x1 ;  /* 0x000000040000795c */ /* 0x000fea0000300000 */
[----:B------:R-:W-:-:S04]  /*8220*/  HFMA2 R3, -RZ, RZ, 0, 0 ;  /* 0x00000000ff037431 */ /* 0x000fc800000001ff */
[----:B------:R-:W-:Y:S05]  /*8230*/  RET.REL.NODEC R2 `(_ZN7cutlass13device_kernelINS_4gemm6kernel13GemmUniversalIN4cute5tupleIJiiiiEEENS1_10collective13CollectiveMmaINS1_35MainloopSm100TmaUmmaWarpSpecializedILi27ELi2ELi4ENS5_IJNS4_1CILi1EEESB_SB_EEEEENS5_IJNSA_ILi64EEESE_SE_EEEaNS5_IJlSB_lEEEaSG_NS4_8TiledMMAINS4_8MMA_AtomIJNS4_15SM100_MMA_S8_SSIaaiLi64ELi64ELNS4_4UMMA5MajorE0ELSL_0ELNSK_8SaturateE0EEEEEENS4_6LayoutISC_NS5_IJNSA_ILi0EEESQ_SQ_EEEEENS5_IJNS4_10UnderscoreEST_ST_EEEEENS4_13SM90_TMA_LOADENS4_14ComposedLayoutINS4_7SwizzleILi2ELi4ELi3EEENS4_18smem_ptr_flag_bitsILi8EEENSP_INS5_IJNSA_ILi8EEESE_EEENS5_IJSE_SB_EEEEEEEvNS4_8identityESW_S16_vS17_EENS_8epilogue10collective18CollectiveEpilogueINS19_23Sm100TmaWarpSpecializedILi1ELi1ELi32ELb0ELb0EEEJSF_NS5_IJNSP_ISE_SB_EES1E_EEEaSG_aSG_NS19_6fusion15FusionCallbacksIS1D_NS1G_17LinearCombinationIaiaiLNS_15FloatRoundStyleE2EEESF_S1F_JEEENS4_5SM1004TMEM4LOAD26SM100_TMEM_LOAD_16dp32b32xESW_S16_NS4_39AutoVectorizingCopyWithAssumedAlignmentILi128EEENS4_14SM90_TMA_STOREES16_S1R_S1R_EEEvvEEEEvNT_6ParamsE) ;  /* 0xffffff7c02707950 */ /* 0x000fea0003c3ffff */
        .weak           $__internal_1_$__cuda_sm10x_tcgen05_guardrail_trap_phase_invalid_during_alloc
        .type           $__internal_1_$__cuda_sm10x_tcgen05_guardrail_trap_phase_invalid_during_alloc,@function
        .size           $__internal_1_$__cuda_sm10x_tcgen05_guardrail_trap_phase_invalid_during_alloc,($__internal_2_$__cuda_sm10x_tcgen05_guardrail_trap_unallocated_columns_being_dealloced - $__internal_1_$__cuda_sm10x_tcgen05_guardrail_trap_phase_invalid_during_alloc)
$__internal_1_$__cuda_sm10x_tcgen05_guardrail_trap_phase_invalid_during_alloc:
[----:B------:R-:W-:Y:S05]  /*8240*/  BPT.TRAP 0x1 ;  /* 0x000000040000795c */ /* 0x000fea0000300000 */
[----:B------:R-:W-:-:S04]  /*8250*/  MOV R3, 0x0 ;  /* 0x0000000000037802 */ /* 0x000fc80000000f00 */
[----:B------:R-:W-:Y:S05]  /*8260*/  RET.REL.NODEC R2 `(_ZN7cutlass13device_kernelINS_4gemm6kernel13GemmUniversalIN4cute5tupleIJiiiiEEENS1_10collective13CollectiveMmaINS1_35MainloopSm100TmaUmmaWarpSpecializedILi27ELi2ELi4ENS5_IJNS4_1CILi1EEESB_SB_EEEEENS5_IJNSA_ILi64EEESE_SE_EEEaNS5_IJlSB_lEEEaSG_NS4_8TiledMMAINS4_8MMA_AtomIJNS4_15SM100_MMA_S8_SSIaaiLi64ELi64ELNS4_4UMMA5MajorE0ELSL_0ELNSK_8SaturateE0EEEEEENS4_6LayoutISC_NS5_IJNSA_ILi0EEESQ_SQ_EEEEENS5_IJNS4_10UnderscoreEST_ST_EEEEENS4_13SM90_TMA_LOADENS4_14ComposedLayoutINS4_7SwizzleILi2ELi4ELi3EEENS4_18smem_ptr_flag_bitsILi8EEENSP_INS5_IJNSA_ILi8EEESE_EEENS5_IJSE_SB_EEEEEEEvNS4_8identityESW_S16_vS17_EENS_8epilogue10collective18CollectiveEpilogueINS19_23Sm100TmaWarpSpecializedILi1ELi1ELi32ELb0ELb0EEEJSF_NS5_IJNSP_ISE_SB_EES1E_EEEaSG_aSG_NS19_6fusion15FusionCallbacksIS1D_NS1G_17LinearCombinationIaiaiLNS_15FloatRoundStyleE2EEESF_S1F_JEEENS4_5SM1004TMEM4LOAD26SM100_TMEM_LOAD_16dp32b32xESW_S16_NS4_39AutoVectorizingCopyWithAssumedAlignmentILi128EEENS4_14SM90_TMA_STOREES16_S1R_S1R_EEEvvEEEEvNT_6ParamsE) ;  /* 0xffffff7c02647950 */ /* 0x000fea0003c3ffff */
        .weak           $__internal_2_$__cuda_sm10x_tcgen05_guardrail_trap_unallocated_columns_being_dealloced
        .type           $__internal_2_$__cuda_sm10x_tcgen05_guardrail_trap_unallocated_columns_being_dealloced,@function
        .size           $__internal_2_$__cuda_sm10x_tcgen05_guardrail_trap_unallocated_columns_being_dealloced,(.L_x_198 - $__internal_2_$__cuda_sm10x_tcgen05_guardrail_trap_unallocated_columns_being_dealloced)
$__internal_2_$__cuda_sm10x_tcgen05_guardrail_trap_unallocated_columns_being_dealloced:
[----:B------:R-:W-:Y:S05]  /*8270*/  BPT.TRAP 0x1 ;  /* 0x000000040000795c */ /* 0x000fea0000300000 */
[----:B------:R-:W-:-:S04]  /*8280*/  HFMA2 R3, -RZ, RZ, 0, 0 ;  /* 0x00000000ff037431 */ /* 0x000fc800000001ff */
[----:B------:R-:W-:Y:S05]  /*8290*/  RET.REL.NODEC R2 `(_ZN7cutlass13device_kernelINS_4gemm6kernel13GemmUniversalIN4cute5tupleIJiiiiEEENS1_10collective13CollectiveMmaINS1_35MainloopSm100TmaUmmaWarpSpecializedILi27ELi2ELi4ENS5_IJNS4_1CILi1EEESB_SB_EEEEENS5_IJNSA_ILi64EEESE_SE_EEEaNS5_IJlSB_lEEEaSG_NS4_8TiledMMAINS4_8MMA_AtomIJNS4_15SM100_MMA_S8_SSIaaiLi64ELi64ELNS4_4UMMA5MajorE0ELSL_0ELNSK_8SaturateE0EEEEEENS4_6LayoutISC_NS5_IJNSA_ILi0EEESQ_SQ_EEEEENS5_IJNS4_10UnderscoreEST_ST_EEEEENS4_13SM90_TMA_LOADENS4_14ComposedLayoutINS4_7SwizzleILi2ELi4ELi3EEENS4_18smem_ptr_flag_bitsILi8EEENSP_INS5_IJNSA_ILi8EEESE_EEENS5_IJSE_SB_EEEEEEEvNS4_8identityESW_S16_vS17_EENS_8epilogue10collective18CollectiveEpilogueINS19_23Sm100TmaWarpSpecializedILi1ELi1ELi32ELb0ELb0EEEJSF_NS5_IJNSP_ISE_SB_EES1E_EEEaSG_aSG_NS19_6fusion15FusionCallbacksIS1D_NS1G_17LinearCombinationIaiaiLNS_15FloatRoundStyleE2EEESF_S1F_JEEENS4_5SM1004TMEM4LOAD26SM100_TMEM_LOAD_16dp32b32xESW_S16_NS4_39AutoVectorizingCopyWithAssumedAlignmentILi128EEENS4_14SM90_TMA_STOREES16_S1R_S1R_EEEvvEEEEvNT_6ParamsE) ;  /* 0xffffff7c02587950 */ /* 0x000fea0003c3ffff */
.L_x_197:
[----:B------:R-:W-:-:S00]  /*82a0*/  BRA `(.L_x_197) ;  /* 0xfffffffc00fc7947 */ /* 0x000fc0000383ffff */
[----:B------:R-:W-:-:S00]  /*82b0*/  NOP ;  /* 0x0000000000007918 */ /* 0x000fc00000000000 */
        /* <DEDUP_REMOVED lines=12> */
.L_x_198:


//--------------------- .nv.global.init           --------------------------
	.section	.nv.global.init,"aw",@progbits
.nv.global.init:
	.type		$str$27,@object
	.size		$str$27,($str$28 - $str$27)
$str$27:
        /*0000*/ 	.byte	0x28, 0x61, 0x64, 0x64, 0x72, 0x65, 0x73, 0x73, 0x20, 0x26, 0x20, 0x6d, 0x61, 0x73, 0x6b, 0x29
        /*0010*/ 	.byte	0x20, 0x3d, 0x3d, 0x20, 0x30, 0x00
	.type		$str$28,@object
	.size		$str$28,($str$26 - $str$28)
$str$28:
        /*0016*/ 	.byte	0x2f, 0x74, 0x6d, 0x70, 0x2f, 0x63, 0x75, 0x74, 0x6c, 0x61, 0x73, 0x73, 0x5f, 0x73, 0x77, 0x65
        /*0026*/ 	.byte	0x65, 0x70, 0x5f, 0x73, 0x72, 0x63, 0x2f, 0x69, 0x6e, 0x63, 0x6c, 0x75, 0x64, 0x65, 0x2f, 0x63
        /*0036*/ 	.byte	0x75, 0x74, 0x65, 0x2f, 0x70, 0x6f, 0x69, 0x6e, 0x74, 0x65, 0x72, 0x5f, 0x66, 0x6c, 0x61, 0x67
        /*0046*/ 	.byte	0x67, 0x65, 0x64, 0x2e, 0x68, 0x70, 0x70, 0x00
	.type		$str$26,@object
	.size		$str$26,($str$25 - $str$26)
$str$26:
        /*004e*/ 	.byte	0x2f, 0x74, 0x6d, 0x70, 0x2f, 0x63, 0x75, 0x74, 0x6c, 0x61, 0x73, 0x73, 0x5f, 0x73, 0x77, 0x65
        /*005e*/ 	.byte	0x65, 0x70, 0x5f, 0x73, 0x72, 0x63, 0x2f, 0x69, 0x6e, 0x63, 0x6c, 0x75, 0x64, 0x65, 0x2f, 0x63
        /*006e*/ 	.byte	0x75, 0x74, 0x65, 0x2f, 0x61, 0x74, 0x6f, 0x6d, 0x2f, 0x63, 0x6f, 0x70, 0x79, 0x5f, 0x74, 0x72
        /*007e*/ 	.byte	0x61, 0x69, 0x74, 0x73, 0x5f, 0x73, 0x6d, 0x31, 0x30, 0x30, 0x2e, 0x68, 0x70, 0x70, 0x00
	.type		$str$25,@object
	.size		$str$25,(__unnamed_1 - $str$25)
$str$25:
        /*008d*/ 	.byte	0x28, 0x28, 0x75, 0x69, 0x6e, 0x74, 0x33, 0x32, 0x5f, 0x74, 0x28, 0x74, 0x68, 0x72, 0x65, 0x61
        /*009d*/ 	.byte	0x64, 0x49, 0x64, 0x78, 0x2e, 0x78, 0x29, 0x20, 0x2f, 0x20, 0x33, 0x32, 0x29, 0x20, 0x25, 0x20
        /*00ad*/ 	.byte	0x34, 0x29, 0x20, 0x3d, 0x3d, 0x20, 0x28, 0x28, 0x28, 0x74, 0x6d, 0x65, 0x6d, 0x5f, 0x61, 0x64
        /*00bd*/ 	.byte	0x64, 0x72, 0x20, 0x3e, 0x3e, 0x20, 0x31, 0x36, 0x29, 0x20, 0x2f, 0x20, 0x33, 0x32, 0x29, 0x20
        /*00cd*/ 	.byte	0x25, 0x20, 0x34, 0x29, 0x00
	.type		__unnamed_1,@object
	.size		__unnamed_1,(__unnamed_2 - __unnamed_1)
__unnamed_1:
        /*00d2*/ 	.byte	0x61, 0x75, 0x74, 0x6f, 0x20, 0x63, 0x75, 0x74, 0x65, 0x3a, 0x3a, 0x61, 0x73, 0x5f, 0x70, 0x6f
        /* <DEDUP_REMOVED lines=24> */
        /*0262*/ 	.byte	0x00
	.type		__unnamed_2,@object
	.size		__unnamed_2,(.L_2 - __unnamed_2)
__unnamed_2:
        /* <DEDUP_REMOVED lines=41> */
.L_2:


//--------------------- .nv.shared._ZN7cutlass13device_kernelINS_4gemm6kernel13GemmUniversalIN4cute5tupleIJiiiiEEENS1_10collective13CollectiveMmaINS1_35MainloopSm100TmaUmmaWarpSpecializedILi27ELi2ELi4ENS5_IJNS4_1CILi1EEESB_SB_EEEEENS5_IJNSA_ILi64EEESE_SE_EEEaNS5_IJlSB_lEEEaSG_NS4_8TiledMMAINS4_8MMA_AtomIJNS4_15SM100_MMA_S8_SSIaaiLi64ELi64ELNS4_4UMMA5MajorE0ELSL_0ELNSK_8SaturateE0EEEEEENS4_6LayoutISC_NS5_IJNSA_ILi0EEESQ_SQ_EEEEENS5_IJNS4_10UnderscoreEST_ST_EEEEENS4_13SM90_TMA_LOADENS4_14ComposedLayoutINS4_7SwizzleILi2ELi4ELi3EEENS4_18smem_ptr_flag_bitsILi8EEENSP_INS5_IJNSA_ILi8EEESE_EEENS5_IJSE_SB_EEEEEEEvNS4_8identityESW_S16_vS17_EENS_8epilogue10collective18CollectiveEpilogueINS19_23Sm100TmaWarpSpecializedILi1ELi1ELi32ELb0ELb0EEEJSF_NS5_IJNSP_ISE_SB_EES1E_EEEaSG_aSG_NS19_6fusion15FusionCallbacksIS1D_NS1G_17LinearCombinationIaiaiLNS_15FloatRoundStyleE2EEESF_S1F_JEEENS4_5SM1004TMEM4LOAD26SM100_TMEM_LOAD_16dp32b32xESW_S16_NS4_39AutoVectorizingCopyWithAssumedAlignmentILi128EEENS4_14SM90_TMA_STOREES16_S1R_S1R_EEEvvEEEEvNT_6ParamsE --------------------------
	.section	.nv.shared._ZN7cutlass13device_kernelINS_4gemm6kernel13GemmUniversalIN4cute5tupleIJiiiiEEENS1_10collective13CollectiveMmaINS1_35MainloopSm100TmaUmmaWarpSpecializedILi27ELi2ELi4ENS5_IJNS4_1CILi1EEESB_SB_EEEEENS5_IJNSA_ILi64EEESE_SE_EEEaNS5_IJlSB_lEEEaSG_NS4_8TiledMMAINS4_8MMA_AtomIJNS4_15SM100_MMA_S8_SSIaaiLi64ELi64ELNS4_4UMMA5MajorE0ELSL_0ELNSK_8SaturateE0EEEEEENS4_6LayoutISC_NS5_IJNSA_ILi0EEESQ_SQ_EEEEENS5_IJNS4_10UnderscoreEST_ST_EEEEENS4_13SM90_TMA_LOADENS4_14ComposedLayoutINS4_7SwizzleILi2ELi4ELi3EEENS4_18smem_ptr_flag_bitsILi8EEENSP_INS5_IJNSA_ILi8EEESE_EEENS5_IJSE_SB_EEEEEEEvNS4_8identityESW_S16_vS17_EENS_8epilogue10collective18CollectiveEpilogueINS19_23Sm100TmaWarpSpecializedILi1ELi1ELi32ELb0ELb0EEEJSF_NS5_IJNSP_ISE_SB_EES1E_EEEaSG_aSG_NS19_6fusion15FusionCallbacksIS1D_NS1G_17LinearCombinationIaiaiLNS_15FloatRoundStyleE2EEESF_S1F_JEEENS4_5SM1004TMEM4LOAD26SM100_TMEM_LOAD_16dp32b32xESW_S16_NS4_39AutoVectorizingCopyWithAssumedAlignmentILi128EEENS4_14SM90_TMA_STOREES16_S1R_S1R_EEEvvEEEEvNT_6ParamsE,"aw",@nobits
	.sectionflags	@""
	.align	16
	.zero		1024


//--------------------- .nv.shared.reserved.0     --------------------------
	.section	.nv.shared.reserved.0,"aw",@nobits
	.weak		__nv_reservedSMEM_offset_0_alias
	.size		__nv_reservedSMEM_offset_0_alias, 0, 64
	.other		__nv_reservedSMEM_offset_0_alias,@"STO_CUDA_RESERVED_SHARED STV_DEFAULT"
__nv_reservedSMEM_offset_0_alias:
	.zero		0
.nv.shared.reserved.0:
	.zero		64
	.weak		__nv_reservedSMEM_tcgen05_partition
	.type		__nv_reservedSMEM_tcgen05_partition,@object
	.size		__nv_reservedSMEM_tcgen05_partition,(.L_0 - __nv_reservedSMEM_tcgen05_partition)
__nv_reservedSMEM_tcgen05_partition:
	.zero		32
.L_0:


//--------------------- .nv.global                --------------------------
	.section	.nv.global,"aw",@nobits
.nv.global:
	.type		_ZN40_INTERNAL_a4d2d4f7_4_k_cu_cedfedd3_361854cute1_E,@object
	.size		_ZN40_INTERNAL_a4d2d4f7_4_k_cu_cedfedd3_361854cute1_E,(_ZN40_INTERNAL_a4d2d4f7_4_k_cu_cedfedd3_361854cuda3std3__45__cpo6cbeginE - _ZN40_INTERNAL_a4d2d4f7_4_k_cu_cedfedd3_361854cute1_E)
_ZN40_INTERNAL_a4d2d4f7_4_k_cu_cedfedd3_361854cute1_E:
	.zero		1
	.type		_ZN40_INTERNAL_a4d2d4f7_4_k_cu_cedfedd3_361854cuda3std3__45__cpo6cbeginE,@object
	.size		_ZN40_INTERNAL_a4d2d4f7_4_k_cu_cedfedd3_361854cuda3std3__45__cpo6cbeginE,(_ZN40_INTERNAL_a4d2d4f7_4_k_cu_cedfedd3_361854cuda3std3__48in_placeE - _ZN40_INTERNAL_a4d2d4f7_4_k_cu_cedfedd3_361854cuda3std3__45__cpo6cbeginE)
_ZN40_INTERNAL_a4d2d4f7_4_k_cu_cedfedd3_361854cuda3std3__45__cpo6cbeginE:
	.zero		1
	.type		_ZN40_INTERNAL_a4d2d4f7_4_k_cu_cedfedd3_361854cuda3std3__48in_placeE,@object
	.size		_ZN40_INTERNAL_a4d2d4f7_4_k_cu_cedfedd3_361854cuda3std3__48in_placeE,(_ZN40_INTERNAL_a4d2d4f7_4_k_cu_cedfedd3_361854cuda3std6ranges3__45__cpo9iter_moveE - _ZN40_INTERNAL_a4d2d4f7_4_k_cu_cedfedd3_361854cuda3std3__48in_placeE)
_ZN40_INTERNAL_a4d2d4f7_4_k_cu_cedfedd3_361854cuda3std3__48in_placeE:
	.zero		1
	.type		_ZN40_INTERNAL_a4d2d4f7_4_k_cu_cedfedd3_361854cuda3std6ranges3__45__cpo9iter_moveE,@object
	.size		_ZN40_INTERNAL_a4d2d4f7_4_k_cu_cedfedd3_361854cuda3std6ranges3__45__cpo9iter_moveE,(_ZN40_INTERNAL_a4d2d4f7_4_k_cu_cedfedd3_361854cuda3std3__45__cpo5beginE - _ZN40_INTERNAL_a4d2d4f7_4_k_cu_cedfedd3_361854cuda3std6ranges3__45__cpo9iter_moveE)
_ZN40_INTERNAL_a4d2d4f7_4_k_cu_cedfedd3_361854cuda3std6ranges3__45__cpo9iter_moveE:
	.zero		1
	.type		_ZN40_INTERNAL_a4d2d4f7_4_k_cu_cedfedd3_361854cuda3std3__45__cpo5beginE,@object
	.size		_ZN40_INTERNAL_a4d2d4f7_4_k_cu_cedfedd3_361854cuda3std3__45__cpo5beginE,(_ZN40_INTERNAL_a4d2d4f7_4_k_cu_cedfedd3_361854cuda3std3__442_GLOBAL__N__a4d2d4f7_4_k_cu_cedfedd3_361856ignoreE - _ZN40_INTERNAL_a4d2d4f7_4_k_cu_cedfedd3_361854cuda3std3__45__cpo5beginE)
_ZN40_INTERNAL_a4d2d4f7_4_k_cu_cedfedd3_361854cuda3std3__45__cpo5beginE:
	.zero		1
	.type		_ZN40_INTERNAL_a4d2d4f7_4_k_cu_cedfedd3_361854cuda3std3__442_GLOBAL__N__a4d2d4f7_4_k_cu_cedfedd3_361856ignoreE,@object
	.size		_ZN40_INTERNAL_a4d2d4f7_4_k_cu_cedfedd3_361854cuda3std3__442_GLOBAL__N__a4d2d4f7_4_k_cu_cedfedd3_361856ignoreE,(_ZN40_INTERNAL_a4d2d4f7_4_k_cu_cedfedd3_361854cute7productE - _ZN40_INTERNAL_a4d2d4f7_4_k_cu_cedfedd3_361854cuda3std3__442_GLOBAL__N__a4d2d4f7_4_k_cu_cedfedd3_361856ignoreE)
_ZN40_INTERNAL_a4d2d4f7_4_k_cu_cedfedd3_361854cuda3std3__442_GLOBAL__N__a4d2d4f7_4_k_cu_cedfedd3_361856ignoreE:
	.zero		1
	.type		_ZN40_INTERNAL_a4d2d4f7_4_k_cu_cedfedd3_361854cute7productE,@object
	.size		_ZN40_INTERNAL_a4d2d4f7_4_k_cu_cedfedd3_361854cute7productE,(_ZN40_INTERNAL_a4d2d4f7_4_k_cu_cedfedd3_361854cuda3std3__45__cpo3endE - _ZN40_INTERNAL_a4d2d4f7_4_k_cu_cedfedd3_361854cute7productE)
_ZN40_INTERNAL_a4d2d4f7_4_k_cu_cedfedd3_361854cute7productE:
	.zero		1
	.type		_ZN40_INTERNAL_a4d2d4f7_4_k_cu_cedfedd3_361854cuda3std3__45__cpo3endE,@object
	.size		_ZN40_INTERNAL_a4d2d4f7_4_k_cu_cedfedd3_361854cuda3std3__45__cpo3endE,(_ZN40_INTERNAL_a4d2d4f7_4_k_cu_cedfedd3_361854cuda3std3__419piecewise_constructE - _ZN40_INTERNAL_a4d2d4f7_4_k_cu_cedfedd3_361854cuda3std3__45__cpo3endE)
_ZN40_INTERNAL_a4d2d4f7_4_k_cu_cedfedd3_361854cuda3std3__45__cpo3endE:
	.zero		1
	.type		_ZN40_INTERNAL_a4d2d4f7_4_k_cu_cedfedd3_361854cuda3std3__419piecewise_constructE,@object
	.size		_ZN40_INTERNAL_a4d2d4f7_4_k_cu_cedfedd3_361854cuda3std3__419piecewise_constructE,(_ZN40_INTERNAL_a4d2d4f7_4_k_cu_cedfedd3_361854cuda3std3__45__cpo4cendE - _ZN40_INTERNAL_a4d2d4f7_4_k_cu_cedfedd3_361854cuda3std3__419piecewise_constructE)
_ZN40_INTERNAL_a4d2d4f7_4_k_cu_cedfedd3_361854cuda3std3__419piecewise_constructE:
	.zero		1
	.type		_ZN40_INTERNAL_a4d2d4f7_4_k_cu_cedfedd3_361854cuda3std3__45__cpo4cendE,@object
	.size		_ZN40_INTERNAL_a4d2d4f7_4_k_cu_cedfedd3_361854cuda3std3__45__cpo4cendE,(_ZN40_INTERNAL_a4d2d4f7_4_k_cu_cedfedd3_361854cuda3std6ranges3__45__cpo4swapE - _ZN40_INTERNAL_a4d2d4f7_4_k_cu_cedfedd3_361854cuda3std3__45__cpo4cendE)
_ZN40_INTERNAL_a4d2d4f7_4_k_cu_cedfedd3_361854cuda3std3__45__cpo4cendE:
	.zero		1
	.type		_ZN40_INTERNAL_a4d2d4f7_4_k_cu_cedfedd3_361854cuda3std6ranges3__45__cpo4swapE,@object
	.size		_ZN40_INTERNAL_a4d2d4f7_4_k_cu_cedfedd3_361854cuda3std6ranges3__45__cpo4swapE,(.L_10 - _ZN40_INTERNAL_a4d2d4f7_4_k_cu_cedfedd3_361854cuda3std6ranges3__45__cpo4swapE)
_ZN40_INTERNAL_a4d2d4f7_4_k_cu_cedfedd3_361854cuda3std6ranges3__45__cpo4swapE:
	.zero		1
.L_10:


//--------------------- .nv.constant0._ZN7cutlass13device_kernelINS_4gemm6kernel13GemmUniversalIN4cute5tupleIJiiiiEEENS1_10collective13CollectiveMmaINS1_35MainloopSm100TmaUmmaWarpSpecializedILi27ELi2ELi4ENS5_IJNS4_1CILi1EEESB_SB_EEEEENS5_IJNSA_ILi64EEESE_SE_EEEaNS5_IJlSB_lEEEaSG_NS4_8TiledMMAINS4_8MMA_AtomIJNS4_15SM100_MMA_S8_SSIaaiLi64ELi64ELNS4_4UMMA5MajorE0ELSL_0ELNSK_8SaturateE0EEEEEENS4_6LayoutISC_NS5_IJNSA_ILi0EEESQ_SQ_EEEEENS5_IJNS4_10UnderscoreEST_ST_EEEEENS4_13SM90_TMA_LOADENS4_14ComposedLayoutINS4_7SwizzleILi2ELi4ELi3EEENS4_18smem_ptr_flag_bitsILi8EEENSP_INS5_IJNSA_ILi8EEESE_EEENS5_IJSE_SB_EEEEEEEvNS4_8identityESW_S16_vS17_EENS_8epilogue10collective18CollectiveEpilogueINS19_23Sm100TmaWarpSpecializedILi1ELi1ELi32ELb0ELb0EEEJSF_NS5_IJNSP_ISE_SB_EES1E_EEEaSG_aSG_NS19_6fusion15FusionCallbacksIS1D_NS1G_17LinearCombinationIaiaiLNS_15FloatRoundStyleE2EEESF_S1F_JEEENS4_5SM1004TMEM4LOAD26SM100_TMEM_LOAD_16dp32b32xESW_S16_NS4_39AutoVectorizingCopyWithAssumedAlignmentILi128EEENS4_14SM90_TMA_STOREES16_S1R_S1R_EEEvvEEEEvNT_6ParamsE --------------------------
	.section	.nv.constant0._ZN7cutlass13device_kernelINS_4gemm6kernel13GemmUniversalIN4cute5tupleIJiiiiEEENS1_10collective13CollectiveMmaINS1_35MainloopSm100TmaUmmaWarpSpecializedILi27ELi2ELi4ENS5_IJNS4_1CILi1EEESB_SB_EEEEENS5_IJNSA_ILi64EEESE_SE_EEEaNS5_IJlSB_lEEEaSG_NS4_8TiledMMAINS4_8MMA_AtomIJNS4_15SM100_MMA_S8_SSIaaiLi64ELi64ELNS4_4UMMA5MajorE0ELSL_0ELNSK_8SaturateE0EEEEEENS4_6LayoutISC_NS5_IJNSA_ILi0EEESQ_SQ_EEEEENS5_IJNS4_10UnderscoreEST_ST_EEEEENS4_13SM90_TMA_LOADENS4_14ComposedLayoutINS4_7SwizzleILi2ELi4ELi3EEENS4_18smem_ptr_flag_bitsILi8EEENSP_INS5_IJNSA_ILi8EEESE_EEENS5_IJSE_SB_EEEEEEEvNS4_8identityESW_S16_vS17_EENS_8epilogue10collective18CollectiveEpilogueINS19_23Sm100TmaWarpSpecializedILi1ELi1ELi32ELb0ELb0EEEJSF_NS5_IJNSP_ISE_SB_EES1E_EEEaSG_aSG_NS19_6fusion15FusionCallbacksIS1D_NS1G_17LinearCombinationIaiaiLNS_15FloatRoundStyleE2EEESF_S1F_JEEENS4_5SM1004TMEM4LOAD26SM100_TMEM_LOAD_16dp32b32xESW_S16_NS4_39AutoVectorizingCopyWithAssumedAlignmentILi128EEENS4_14SM90_TMA_STOREES16_S1R_S1R_EEEvvEEEEvNT_6ParamsE,"a",@progbits
	.sectionflags	@""
	.align	4
.nv.constant0._ZN7cutlass13device_kernelINS_4gemm6kernel13GemmUniversalIN4cute5tupleIJiiiiEEENS1_10collective13CollectiveMmaINS1_35MainloopSm100TmaUmmaWarpSpecializedILi27ELi2ELi4ENS5_IJNS4_1CILi1EEESB_SB_EEEEENS5_IJNSA_ILi64EEESE_SE_EEEaNS5_IJlSB_lEEEaSG_NS4_8TiledMMAINS4_8MMA_AtomIJNS4_15SM100_MMA_S8_SSIaaiLi64ELi64ELNS4_4UMMA5MajorE0ELSL_0ELNSK_8SaturateE0EEEEEENS4_6LayoutISC_NS5_IJNSA_ILi0EEESQ_SQ_EEEEENS5_IJNS4_10UnderscoreEST_ST_EEEEENS4_13SM90_TMA_LOADENS4_14ComposedLayoutINS4_7SwizzleILi2ELi4ELi3EEENS4_18smem_ptr_flag_bitsILi8EEENSP_INS5_IJNSA_ILi8EEESE_EEENS5_IJSE_SB_EEEEEEEvNS4_8identityESW_S16_vS17_EENS_8epilogue10collective18CollectiveEpilogueINS19_23Sm100TmaWarpSpecializedILi1ELi1ELi32ELb0ELb0EEEJSF_NS5_IJNSP_ISE_SB_EES1E_EEEaSG_aSG_NS19_6fusion15FusionCallbacksIS1D_NS1G_17LinearCombinationIaiaiLNS_15FloatRoundStyleE2EEESF_S1F_JEEENS4_5SM1004TMEM4LOAD26SM100_TMEM_LOAD_16dp32b32xESW_S16_NS4_39AutoVectorizingCopyWithAssumedAlignmentILi128EEENS4_14SM90_TMA_STOREES16_S1R_S1R_EEEvvEEEEvNT_6ParamsE:
	.zero		2944


//--------------------- SYMBOLS --------------------------

	.type		.nv.reservedSmem.offset0,@object
	.size		.nv.reservedSmem.offset0,0x4
	.type		.nv.reservedSmem.cap,@object
	.size		.nv.reservedSmem.cap,0x4
	.type		__assertfail,@function
